	.headerflags	@"EF_CUDA_TEXMODE_UNIFIED EF_CUDA_64BIT_ADDRESS EF_CUDA_ACCELERATORS EF_CUDA_SM90 EF_CUDA_VIRTUAL_SM(EF_CUDA_SM90)"
	.elftype	@"ET_EXEC"


//--------------------- .nv.info                  --------------------------
	.section	.nv.info,"",@"SHT_CUDA_INFO"
	.align	4


	//----- nvinfo : EIATTR_REGCOUNT
	.align		4
        /*0000*/ 	.byte	0x04, 0x2f
        /*0002*/ 	.short	(.L_1 - .L_0)
	.align		4
.L_0:
        /*0004*/ 	.word	index@(triton_poi_fused_convolution_max_pool2d_with_indices_15)
        /*0008*/ 	.word	0x00000050


	//----- nvinfo : EIATTR_MIN_STACK_SIZE
	.align		4
.L_1:
        /*000c*/ 	.byte	0x04, 0x12
        /*000e*/ 	.short	(.L_3 - .L_2)
	.align		4
.L_2:
        /*0010*/ 	.word	index@(triton_poi_fused_convolution_max_pool2d_with_indices_15)
        /*0014*/ 	.word	0x00000000


	//----- nvinfo : EIATTR_FRAME_SIZE
	.align		4
.L_3:
        /*0018*/ 	.byte	0x04, 0x11
        /*001a*/ 	.short	(.L_5 - .L_4)
	.align		4
.L_4:
        /*001c*/ 	.word	index@(triton_poi_fused_convolution_max_pool2d_with_indices_15)
        /*0020*/ 	.word	0x00000000


	//----- nvinfo : EIATTR_MIN_STACK_SIZE
	.align		4
.L_5:
        /*0024*/ 	.byte	0x04, 0x12
        /*0026*/ 	.short	(.L_7 - .L_6)
	.align		4
.L_6:
        /*0028*/ 	.word	index@(triton_poi_fused_convolution_max_pool2d_with_indices_15)
        /*002c*/ 	.word	0x00000000
.L_7:


//--------------------- .nv.info.triton_poi_fused_convolution_max_pool2d_with_indices_15 --------------------------
	.section	.nv.info.triton_poi_fused_convolution_max_pool2d_with_indices_15,"",@"SHT_CUDA_INFO"
	.sectionflags	@""
	.align	4


	//----- nvinfo : EIATTR_CUDA_API_VERSION
	.align		4
        /*0000*/ 	.byte	0x04, 0x37
        /*0002*/ 	.short	(.L_9 - .L_8)
.L_8:
        /*0004*/ 	.word	0x0000007c


	//----- nvinfo : EIATTR_KPARAM_INFO
	.align		4
.L_9:
        /*0008*/ 	.byte	0x04, 0x17
        /*000a*/ 	.short	(.L_11 - .L_10)
.L_10:
        /*000c*/ 	.word	0x00000000
        /*0010*/ 	.short	0x0004
        /*0012*/ 	.short	0x001c
        /*0014*/ 	.byte	0x00, 0xf0, 0x11, 0x00


	//----- nvinfo : EIATTR_KPARAM_INFO
	.align		4
.L_11:
        /*0018*/ 	.byte	0x04, 0x17
        /*001a*/ 	.short	(.L_13 - .L_12)
.L_12:
        /*001c*/ 	.word	0x00000000
        /*0020*/ 	.short	0x0003
        /*0022*/ 	.short	0x0018
        /*0024*/ 	.byte	0x00, 0xf0, 0x11, 0x00


	//----- nvinfo : EIATTR_KPARAM_INFO
	.align		4
.L_13:
        /*0028*/ 	.byte	0x04, 0x17
        /*002a*/ 	.short	(.L_15 - .L_14)
.L_14:
        /*002c*/ 	.word	0x00000000
        /*0030*/ 	.short	0x0002
        /*0032*/ 	.short	0x0010
        /*0034*/ 	.byte	0x00, 0xf4, 0x21, 0x00


	//----- nvinfo : EIATTR_KPARAM_INFO
	.align		4
.L_15:
        /*0038*/ 	.byte	0x04, 0x17
        /*003a*/ 	.short	(.L_17 - .L_16)
.L_16:
        /*003c*/ 	.word	0x00000000
        /*0040*/ 	.short	0x0001
        /*0042*/ 	.short	0x0008
        /*0044*/ 	.byte	0x00, 0xf4, 0x21, 0x00


	//----- nvinfo : EIATTR_KPARAM_INFO
	.align		4
.L_17:
        /*0048*/ 	.byte	0x04, 0x17
        /*004a*/ 	.short	(.L_19 - .L_18)
.L_18:
        /*004c*/ 	.word	0x00000000
        /*0050*/ 	.short	0x0000
        /*0052*/ 	.short	0x0000
        /*0054*/ 	.byte	0x00, 0xf4, 0x21, 0x00


	//----- nvinfo : EIATTR_SPARSE_MMA_MASK
	.align		4
.L_19:
        /*0058*/ 	.byte	0x03, 0x50
        /*005a*/ 	.short	0x0000


	//----- nvinfo : EIATTR_MAXREG_COUNT
	.align		4
        /*005c*/ 	.byte	0x03, 0x1b
        /*005e*/ 	.short	0x00ff


	//----- nvinfo : EIATTR_EXIT_INSTR_OFFSETS
	.align		4
        /*0060*/ 	.byte	0x04, 0x1c
        /*0062*/ 	.short	(.L_21 - .L_20)


	//   ....[0]....
.L_20:
        /*0064*/ 	.word	0x00002160


	//   ....[1]....
        /*0068*/ 	.word	0x000021b0


	//----- nvinfo : EIATTR_REQNTID
	.align		4
.L_21:
        /*006c*/ 	.byte	0x04, 0x10
        /*006e*/ 	.short	(.L_23 - .L_22)
.L_22:
        /*0070*/ 	.word	0x00000100
        /*0074*/ 	.word	0x00000001
        /*0078*/ 	.word	0x00000001


	//----- nvinfo : EIATTR_CBANK_PARAM_SIZE
	.align		4
.L_23:
        /*007c*/ 	.byte	0x03, 0x19
        /*007e*/ 	.short	0x0020


	//----- nvinfo : EIATTR_PARAM_CBANK
	.align		4
        /*0080*/ 	.byte	0x04, 0x0a
        /*0082*/ 	.short	(.L_25 - .L_24)
	.align		4
.L_24:
        /*0084*/ 	.word	index@(.nv.constant0.triton_poi_fused_convolution_max_pool2d_with_indices_15)
        /*0088*/ 	.short	0x0210
        /*008a*/ 	.short	0x0020


	//----- nvinfo : EIATTR_SW_WAR
	.align		4
.L_25:
        /*008c*/ 	.byte	0x04, 0x36
        /*008e*/ 	.short	(.L_27 - .L_26)
.L_26:
        /*0090*/ 	.word	0x00000008
.L_27:


//--------------------- .nv.callgraph             --------------------------
	.section	.nv.callgraph,"",@"SHT_CUDA_CALLGRAPH"
	.align	4
	.sectionentsize	8
	.align		4
        /*0000*/ 	.word	0x00000000
	.align		4
        /*0004*/ 	.word	0xffffffff
	.align		4
        /*0008*/ 	.word	0x00000000
	.align		4
        /*000c*/ 	.word	0xfffffffe
	.align		4
        /*0010*/ 	.word	0x00000000
	.align		4
        /*0014*/ 	.word	0xfffffffd
	.align		4
        /*0018*/ 	.word	0x00000000
	.align		4
        /*001c*/ 	.word	0xfffffffc


//--------------------- .text.triton_poi_fused_convolution_max_pool2d_with_indices_15 --------------------------
	.section	.text.triton_poi_fused_convolution_max_pool2d_with_indices_15,"ax",@progbits
	.sectionflags	@"SHF_BARRIERS=1"
	.align	128
        .global         triton_poi_fused_convolution_max_pool2d_with_indices_15
        .type           triton_poi_fused_convolution_max_pool2d_with_indices_15,@function
        .size           triton_poi_fused_convolution_max_pool2d_with_indices_15,(.L_x_1 - triton_poi_fused_convolution_max_pool2d_with_indices_15)
        .other          triton_poi_fused_convolution_max_pool2d_with_indices_15,@"STO_CUDA_ENTRY STV_DEFAULT"
triton_poi_fused_convolution_max_pool2d_with_indices_15:
.text.triton_poi_fused_convolution_max_pool2d_with_indices_15:
[----:B------:R-:W0:Y:S01]  /*0000*/  LDC R1, c[0x0][0x28] ;  /* 0x00000a00ff017b82 */ /* 0x000e220000000800 */
[----:B------:R-:W1:Y:S07]  /*0010*/  S2R R3, SR_CTAID.X ;  /* 0x0000000000037919 */ /* 0x000e6e0000002500 */
[----:B------:R-:W2:Y:S01]  /*0020*/  LDC.64 R46, c[0x0][0x210] ;  /* 0x00008400ff2e7b82 */ /* 0x000ea20000000a00 */
[----:B------:R-:W-:Y:S01]  /*0030*/  CS2R R26, SRZ ;  /* 0x00000000001a7805 */ /* 0x000fe2000001ff00 */
[----:B------:R-:W-:Y:S01]  /*0040*/  IMAD.MOV.U32 R4, RZ, RZ, RZ ;  /* 0x000000ffff047224 */ /* 0x000fe200078e00ff */
[----:B------:R-:W3:Y:S01]  /*0050*/  S2R R11, SR_TID.X ;  /* 0x00000000000b7919 */ /* 0x000ee20000002100 */
[----:B------:R-:W-:Y:S01]  /*0060*/  ULDC.64 UR6, c[0x0][0x208] ;  /* 0x0000820000067ab9 */ /* 0x000fe20000000a00 */
[----:B------:R-:W4:Y:S01]  /*0070*/  S2R R10, SR_CTAID.Y ;  /* 0x00000000000a7919 */ /* 0x000f220000002600 */
[----:B-1----:R-:W-:Y:S01]  /*0080*/  IMAD.SHL.U32 R6, R3, 0x10, RZ ;  /* 0x0000001003067824 */ /* 0x002fe200078e00ff */
[----:B------:R-:W-:Y:S01]  /*0090*/  SHF.R.S32.HI R8, RZ, 0x1b, R3 ;  /* 0x0000001bff087819 */ /* 0x000fe20000011403 */
[----:B---3--:R-:W-:Y:S01]  /*00a0*/  IMAD.SHL.U32 R9, R11, 0x4, RZ ;  /* 0x000000040b097824 */ /* 0x008fe200078e00ff */
[----:B------:R-:W-:-:S02]  /*00b0*/  SHF.R.U32.HI R7, RZ, 0x2, R11 ;  /* 0x00000002ff077819 */ /* 0x000fc4000001160b */
[----:B------:R-:W-:Y:S02]  /*00c0*/  SGXT R8, R8, 0x1 ;  /* 0x000000010808781a */ /* 0x000fe40000000200 */
[----:B------:R-:W-:Y:S02]  /*00d0*/  LOP3.LUT R13, R6, 0xc, R9, 0xf8, !PT ;  /* 0x0000000c060d7812 */ /* 0x000fe400078ef809 */
[----:B------:R-:W-:Y:S02]  /*00e0*/  SGXT.U32 R7, R7, 0x6 ;  /* 0x000000060707781a */ /* 0x000fe40000000000 */
[----:B------:R-:W-:Y:S02]  /*00f0*/  SHF.R.S32.HI R0, RZ, 0x1f, R13 ;  /* 0x0000001fff007819 */ /* 0x000fe4000001140d */
[----:B------:R-:W-:Y:S02]  /*0100*/  LOP3.LUT R29, R13, 0x1, RZ, 0xfc, !PT ;  /* 0x000000010d1d7812 */ /* 0x000fe400078efcff */
[----:B------:R-:W-:-:S02]  /*0110*/  LEA.HI R0, R0, R13, RZ, 0x3 ;  /* 0x0000000d00007211 */ /* 0x000fc400078f18ff */
[----:B------:R-:W-:Y:S02]  /*0120*/  LOP3.LUT R5, R13, 0x2, RZ, 0xfc, !PT ;  /* 0x000000020d057812 */ /* 0x000fe400078efcff */
[C---:B------:R-:W-:Y:S01]  /*0130*/  LOP3.LUT R2, R0.reuse, 0x7ffffff8, RZ, 0xc0, !PT ;  /* 0x7ffffff800027812 */ /* 0x040fe200078ec0ff */
[----:B------:R-:W-:Y:S01]  /*0140*/  IMAD.SHL.U32 R0, R0, 0x4, RZ ;  /* 0x0000000400007824 */ /* 0x000fe200078e00ff */
[----:B----4-:R-:W-:Y:S02]  /*0150*/  PRMT R42, R7, 0x6540, R10 ;  /* 0x00006540072a7816 */ /* 0x010fe4000000000a */
[C---:B------:R-:W-:Y:S01]  /*0160*/  ISETP.GE.AND P0, PT, R13.reuse, 0x40, PT ;  /* 0x000000400d00780c */ /* 0x040fe20003f06270 */
[----:B------:R-:W-:Y:S01]  /*0170*/  IMAD.IADD R49, R13, 0x1, -R2 ;  /* 0x000000010d317824 */ /* 0x000fe200078e0a02 */
[----:B------:R-:W-:Y:S02]  /*0180*/  LOP3.LUT R0, R0, 0xffffffe0, RZ, 0xc0, !PT ;  /* 0xffffffe000007812 */ /* 0x000fe400078ec0ff */
[----:B------:R-:W-:-:S02]  /*0190*/  LEA.HI R2, R8, R29, RZ, 0x3 ;  /* 0x0000001d08027211 */ /* 0x000fc400078f18ff */
[----:B------:R-:W-:Y:S01]  /*01a0*/  LEA.HI R3, R8, R5, RZ, 0x3 ;  /* 0x0000000508037211 */ /* 0x000fe200078f18ff */
[----:B------:R-:W-:Y:S01]  /*01b0*/  IMAD R21, R49, 0x2, R0 ;  /* 0x0000000231157824 */ /* 0x000fe200078e0200 */
[----:B------:R-:W-:Y:S02]  /*01c0*/  LOP3.LUT R12, R2, 0x7ffffff8, RZ, 0xc0, !PT ;  /* 0x7ffffff8020c7812 */ /* 0x000fe400078ec0ff */
[----:B------:R-:W-:Y:S01]  /*01d0*/  LOP3.LUT R14, R3, 0x7ffffff8, RZ, 0xc0, !PT ;  /* 0x7ffffff8030e7812 */ /* 0x000fe200078ec0ff */
[----:B------:R-:W-:Y:S02]  /*01e0*/  VIADD R33, R21, 0x1 ;  /* 0x0000000115217836 */ /* 0x000fe40000000000 */
[C---:B------:R-:W-:Y:S02]  /*01f0*/  IMAD R15, R42.reuse, 0x100, R21 ;  /* 0x000001002a0f7824 */ /* 0x040fe400078e0215 */
[----:B------:R-:W-:Y:S02]  /*0200*/  IMAD R17, R42, 0x100, R33 ;  /* 0x000001002a117824 */ /* 0x000fe400078e0221 */
[----:B--2---:R-:W-:-:S04]  /*0210*/  IMAD.WIDE R2, R15, 0x4, R46 ;  /* 0x000000040f027825 */ /* 0x004fc800078e022e */
[----:B------:R-:W-:Y:S01]  /*0220*/  IMAD.WIDE R16, R17, 0x4, R46 ;  /* 0x0000000411107825 */ /* 0x000fe200078e022e */
[----:B------:R1:W2:Y:S01]  /*0230*/  @!P0 LDG.E.EL R27, desc[UR6][R2.64] ;  /* 0x00000006021b8981 */ /* 0x0002a2000c2e1900 */
[----:B------:R-:W-:Y:S02]  /*0240*/  LOP3.LUT R19, R13, 0x3, RZ, 0xfc, !PT ;  /* 0x000000030d137812 */ /* 0x000fe400078efcff */
[----:B------:R-:W-:Y:S01]  /*0250*/  IMAD.IADD R29, R29, 0x1, -R12 ;  /* 0x000000011d1d7824 */ /* 0x000fe200078e0a0c */
[----:B------:R3:W2:Y:S01]  /*0260*/  @!P0 LDG.E.EL R4, desc[UR6][R16.64] ;  /* 0x0000000610048981 */ /* 0x0006a2000c2e1900 */
[----:B------:R-:W-:Y:S01]  /*0270*/  LEA.HI R12, R8, R19, RZ, 0x3 ;  /* 0x00000013080c7211 */ /* 0x000fe200078f18ff */
[----:B------:R-:W-:Y:S01]  /*0280*/  IMAD.IADD R5, R5, 0x1, -R14 ;  /* 0x0000000105057824 */ /* 0x000fe200078e0a0e */
[C---:B------:R-:W-:Y:S01]  /*0290*/  LOP3.LUT R8, R42.reuse, 0x80, RZ, 0xfc, !PT ;  /* 0x000000802a087812 */ /* 0x040fe200078efcff */
[----:B------:R-:W-:Y:S01]  /*02a0*/  IMAD R57, R29, 0x2, R0 ;  /* 0x000000021d397824 */ /* 0x000fe200078e0200 */
[----:B------:R-:W-:-:S02]  /*02b0*/  LOP3.LUT R40, R42, 0xc0, RZ, 0xfc, !PT ;  /* 0x000000c02a287812 */ /* 0x000fc400078efcff */
[----:B------:R-:W-:Y:S01]  /*02c0*/  LOP3.LUT R32, R42, 0x40, RZ, 0xfc, !PT ;  /* 0x000000402a207812 */ /* 0x000fe200078efcff */
[----:B------:R-:W-:Y:S02]  /*02d0*/  IMAD R23, R8, 0x100, R21 ;  /* 0x0000010008177824 */ /* 0x000fe400078e0215 */
[----:B-1----:R-:W-:Y:S02]  /*02e0*/  IMAD R3, R42, 0x100, R57 ;  /* 0x000001002a037824 */ /* 0x002fe400078e0239 */
[--C-:B------:R-:W-:Y:S01]  /*02f0*/  IMAD R25, R40, 0x100, R21.reuse ;  /* 0x0000010028197824 */ /* 0x100fe200078e0215 */
[----:B------:R-:W-:Y:S01]  /*0300*/  CS2R R14, SRZ ;  /* 0x00000000000e7805 */ /* 0x000fe2000001ff00 */
[----:B---3--:R-:W-:Y:S02]  /*0310*/  IMAD R17, R32, 0x100, R21 ;  /* 0x0000010020117824 */ /* 0x008fe400078e0215 */
[----:B------:R-:W-:Y:S01]  /*0320*/  IMAD.WIDE R20, R23, 0x4, R46 ;  /* 0x0000000417147825 */ /* 0x000fe200078e022e */
[----:B------:R-:W-:-:S03]  /*0330*/  CS2R R54, SRZ ;  /* 0x0000000000367805 */ /* 0x000fc6000001ff00 */
[--C-:B------:R-:W-:Y:S01]  /*0340*/  IMAD.WIDE R2, R3, 0x4, R46.reuse ;  /* 0x0000000403027825 */ /* 0x100fe200078e022e */
[----:B------:R-:W-:Y:S02]  /*0350*/  LOP3.LUT R12, R12, 0x7ffffff8, RZ, 0xc0, !PT ;  /* 0x7ffffff80c0c7812 */ /* 0x000fe400078ec0ff */
[----:B------:R-:W-:Y:S01]  /*0360*/  CS2R R76, SRZ ;  /* 0x00000000004c7805 */ /* 0x000fe2000001ff00 */
[----:B------:R-:W3:Y:S01]  /*0370*/  @!P0 LDG.E.EL R54, desc[UR6][R20.64] ;  /* 0x0000000614368981 */ /* 0x000ee2000c2e1900 */
[----:B------:R-:W-:-:S03]  /*0380*/  IMAD.WIDE R22, R25, 0x4, R46 ;  /* 0x0000000419167825 */ /* 0x000fc600078e022e */
[----:B------:R1:W4:Y:S01]  /*0390*/  @!P0 LDG.E.EL R15, desc[UR6][R2.64] ;  /* 0x00000006020f8981 */ /* 0x000322000c2e1900 */
[----:B------:R-:W-:Y:S02]  /*03a0*/  IMAD R25, R32, 0x100, R57 ;  /* 0x0000010020197824 */ /* 0x000fe400078e0239 */
[----:B------:R-:W-:Y:S01]  /*03b0*/  IMAD.WIDE R16, R17, 0x4, R46 ;  /* 0x0000000411107825 */ /* 0x000fe200078e022e */
[----:B------:R-:W5:Y:S03]  /*03c0*/  @!P0 LDG.E.EL R77, desc[UR6][R22.64] ;  /* 0x00000006164d8981 */ /* 0x000f66000c2e1900 */
[----:B------:R-:W-:Y:S01]  /*03d0*/  IMAD R59, R5, 0x2, R0 ;  /* 0x00000002053b7824 */ /* 0x000fe200078e0200 */
[----:B------:R1:W2:Y:S01]  /*03e0*/  @!P0 LDG.E.EL R14, desc[UR6][R16.64] ;  /* 0x00000006100e8981 */ /* 0x0002a2000c2e1900 */
[----:B------:R-:W-:Y:S02]  /*03f0*/  IMAD R31, R8, 0x100, R57 ;  /* 0x00000100081f7824 */ /* 0x000fe400078e0239 */
[----:B-1----:R-:W-:Y:S01]  /*0400*/  IMAD.WIDE R2, R25, 0x4, R46 ;  /* 0x0000000419027825 */ /* 0x002fe200078e022e */
[----:B------:R-:W-:-:S03]  /*0410*/  CS2R R74, SRZ ;  /* 0x00000000004a7805 */ /* 0x000fc6000001ff00 */
[----:B------:R-:W-:Y:S01]  /*0420*/  IMAD.IADD R19, R19, 0x1, -R12 ;  /* 0x0000000113137824 */ /* 0x000fe200078e0a0c */
[----:B------:R1:W2:Y:S01]  /*0430*/  @!P0 LDG.E.EL R55, desc[UR6][R2.64] ;  /* 0x0000000602378981 */ /* 0x0002a2000c2e1900 */
[----:B------:R-:W-:Y:S02]  /*0440*/  IMAD R35, R40, 0x100, R57 ;  /* 0x0000010028237824 */ /* 0x000fe400078e0239 */
[--C-:B0-----:R-:W-:Y:S02]  /*0450*/  IMAD R17, R42, 0x100, R59.reuse ;  /* 0x000001002a117824 */ /* 0x101fe400078e023b */
[----:B------:R-:W-:Y:S01]  /*0460*/  IMAD R21, R32, 0x100, R59 ;  /* 0x0000010020157824 */ /* 0x000fe200078e023b */
[----:B------:R-:W-:Y:S01]  /*0470*/  CS2R R70, SRZ ;  /* 0x0000000000467805 */ /* 0x000fe2000001ff00 */
[----:B------:R-:W-:Y:S01]  /*0480*/  IMAD.WIDE R24, R31, 0x4, R46 ;  /* 0x000000041f187825 */ /* 0x000fe200078e022e */
[----:B------:R-:W-:-:S03]  /*0490*/  CS2R R66, SRZ ;  /* 0x0000000000427805 */ /* 0x000fc6000001ff00 */
[----:B-1----:R-:W-:Y:S01]  /*04a0*/  IMAD R3, R8, 0x100, R59 ;  /* 0x0000010008037824 */ /* 0x002fe200078e023b */
[----:B------:R0:W2:Y:S01]  /*04b0*/  @!P0 LDG.E.EL R76, desc[UR6][R24.64] ;  /* 0x00000006184c8981 */ /* 0x0000a2000c2e1900 */
[----:B------:R-:W-:Y:S01]  /*04c0*/  IMAD.WIDE R30, R35, 0x4, R46 ;  /* 0x00000004231e7825 */ /* 0x000fe200078e022e */
[----:B------:R-:W-:-:S03]  /*04d0*/  LOP3.LUT R18, R0, 0x10, RZ, 0xfc, !PT ;  /* 0x0000001000127812 */ /* 0x000fc600078efcff */
[--C-:B------:R-:W-:Y:S01]  /*04e0*/  IMAD.WIDE R16, R17, 0x4, R46.reuse ;  /* 0x0000000411107825 */ /* 0x100fe200078e022e */
[----:B------:R1:W2:Y:S03]  /*04f0*/  @!P0 LDG.E.EL R74, desc[UR6][R30.64] ;  /* 0x000000061e4a8981 */ /* 0x0002a6000c2e1900 */
[----:B------:R-:W-:Y:S01]  /*0500*/  IMAD.WIDE R20, R21, 0x4, R46 ;  /* 0x0000000415147825 */ /* 0x000fe200078e022e */
[----:B------:R-:W2:Y:S03]  /*0510*/  @!P0 LDG.E.EL R75, desc[UR6][R16.64] ;  /* 0x00000006104b8981 */ /* 0x000ea6000c2e1900 */
[----:B------:R-:W-:Y:S01]  /*0520*/  IMAD R23, R19, 0x2, R0 ;  /* 0x0000000213177824 */ /* 0x000fe200078e0200 */
[----:B------:R1:W2:Y:S01]  /*0530*/  @!P0 LDG.E.EL R71, desc[UR6][R20.64] ;  /* 0x0000000614478981 */ /* 0x0002a2000c2e1900 */
[----:B------:R-:W-:-:S02]  /*0540*/  IMAD R35, R40, 0x100, R59 ;  /* 0x0000010028237824 */ /* 0x000fc400078e023b */
[----:B------:R-:W-:Y:S01]  /*0550*/  IMAD.WIDE R2, R3, 0x4, R46 ;  /* 0x0000000403027825 */ /* 0x000fe200078e022e */
[----:B------:R-:W-:-:S03]  /*0560*/  CS2R R64, SRZ ;  /* 0x0000000000407805 */ /* 0x000fc6000001ff00 */
[--C-:B0-----:R-:W-:Y:S01]  /*0570*/  IMAD R25, R32, 0x100, R23.reuse ;  /* 0x0000010020197824 */ /* 0x101fe200078e0217 */
[----:B------:R0:W2:Y:S01]  /*0580*/  @!P0 LDG.E.EL R67, desc[UR6][R2.64] ;  /* 0x0000000602438981 */ /* 0x0000a2000c2e1900 */
[----:B-1----:R-:W-:Y:S02]  /*0590*/  IMAD R31, R42, 0x100, R23 ;  /* 0x000001002a1f7824 */ /* 0x002fe400078e0217 */
[----:B------:R-:W-:Y:S02]  /*05a0*/  IMAD R21, R32, 0x100, R33 ;  /* 0x0000010020157824 */ /* 0x000fe400078e0221 */
[----:B------:R-:W-:Y:S01]  /*05b0*/  IMAD.WIDE R16, R35, 0x4, R46 ;  /* 0x0000000423107825 */ /* 0x000fe200078e022e */
[----:B------:R-:W-:-:S03]  /*05c0*/  CS2R R68, SRZ ;  /* 0x0000000000447805 */ /* 0x000fc6000001ff00 */
[----:B------:R-:W-:Y:S01]  /*05d0*/  IMAD.MOV.U32 R62, RZ, RZ, RZ ;  /* 0x000000ffff3e7224 */ /* 0x000fe200078e00ff */
[----:B------:R1:W2:Y:S01]  /*05e0*/  @!P0 LDG.E.EL R65, desc[UR6][R16.64] ;  /* 0x0000000610418981 */ /* 0x0002a2000c2e1900 */
[----:B------:R-:W-:-:S04]  /*05f0*/  IMAD.WIDE R24, R25, 0x4, R46 ;  /* 0x0000000419187825 */ /* 0x000fc800078e022e */
[----:B------:R-:W-:Y:S01]  /*0600*/  IMAD R35, R49, 0x2, R18 ;  /* 0x0000000231237824 */ /* 0x000fe200078e0212 */
[----:B------:R1:W2:Y:S01]  /*0610*/  @!P0 LDG.E.EL R62, desc[UR6][R24.64] ;  /* 0x00000006183e8981 */ /* 0x0002a2000c2e1900 */
[----:B0-----:R-:W-:Y:S02]  /*0620*/  IMAD R3, R8, 0x100, R33 ;  /* 0x0000010008037824 */ /* 0x001fe400078e0221 */
[----:B------:R-:W-:-:S04]  /*0630*/  IMAD.WIDE R30, R31, 0x4, R46 ;  /* 0x000000041f1e7825 */ /* 0x000fc800078e022e */
[----:B------:R-:W-:Y:S01]  /*0640*/  IMAD.WIDE R20, R21, 0x4, R46 ;  /* 0x0000000415147825 */ /* 0x000fe200078e022e */
[----:B------:R0:W2:Y:S03]  /*0650*/  @!P0 LDG.E.EL R70, desc[UR6][R30.64] ;  /* 0x000000061e468981 */ /* 0x0000a6000c2e1900 */
[----:B------:R-:W-:Y:S01]  /*0660*/  IMAD R33, R40, 0x100, R33 ;  /* 0x0000010028217824 */ /* 0x000fe200078e0221 */
[----:B------:R0:W2:Y:S01]  /*0670*/  @!P0 LDG.E.EL R69, desc[UR6][R20.64] ;  /* 0x0000000614458981 */ /* 0x0000a2000c2e1900 */
[--C-:B-1----:R-:W-:Y:S02]  /*0680*/  IMAD R17, R42, 0x100, R35.reuse ;  /* 0x000001002a117824 */ /* 0x102fe400078e0223 */
[----:B------:R-:W-:Y:S02]  /*0690*/  IMAD.MOV.U32 R58, RZ, RZ, RZ ;  /* 0x000000ffff3a7224 */ /* 0x000fe400078e00ff */
[----:B------:R-:W-:-:S02]  /*06a0*/  IMAD R37, R32, 0x100, R35 ;  /* 0x0000010020257824 */ /* 0x000fc400078e0223 */
[----:B------:R-:W-:Y:S01]  /*06b0*/  IMAD.WIDE R24, R33, 0x4, R46 ;  /* 0x0000000421187825 */ /* 0x000fe200078e022e */
[----:B------:R-:W-:Y:S02]  /*06c0*/  CS2R R52, SRZ ;  /* 0x0000000000347805 */ /* 0x000fe4000001ff00 */
[----:B------:R-:W-:Y:S01]  /*06d0*/  CS2R R50, SRZ ;  /* 0x0000000000327805 */ /* 0x000fe2000001ff00 */
[----:B------:R-:W-:Y:S01]  /*06e0*/  IMAD R39, R8, 0x100, R35 ;  /* 0x0000010008277824 */ /* 0x000fe200078e0223 */
[----:B------:R-:W-:Y:S01]  /*06f0*/  CS2R R44, SRZ ;  /* 0x00000000002c7805 */ /* 0x000fe2000001ff00 */
[--C-:B0-----:R-:W-:Y:S01]  /*0700*/  IMAD.WIDE R30, R3, 0x4, R46.reuse ;  /* 0x00000004031e7825 */ /* 0x101fe200078e022e */
[----:B------:R0:W5:Y:S03]  /*0710*/  @!P0 LDG.E.EL R58, desc[UR6][R24.64] ;  /* 0x00000006183a8981 */ /* 0x000166000c2e1900 */
[----:B------:R-:W-:Y:S01]  /*0720*/  IMAD.WIDE R20, R17, 0x4, R46 ;  /* 0x0000000411147825 */ /* 0x000fe200078e022e */
[----:B------:R1:W3:Y:S03]  /*0730*/  @!P0 LDG.E.EL R64, desc[UR6][R30.64] ;  /* 0x000000061e408981 */ /* 0x0002e6000c2e1900 */
[----:B------:R-:W-:Y:S01]  /*0740*/  IMAD R33, R29, 0x2, R18 ;  /* 0x000000021d217824 */ /* 0x000fe200078e0212 */
[----:B------:R0:W3:Y:S01]  /*0750*/  @!P0 LDG.E.EL R53, desc[UR6][R20.64] ;  /* 0x0000000614358981 */ /* 0x0000e2000c2e1900 */
[----:B------:R-:W-:-:S04]  /*0760*/  IMAD.WIDE R16, R37, 0x4, R46 ;  /* 0x0000000425107825 */ /* 0x000fc800078e022e */
[----:B------:R-:W-:Y:S01]  /*0770*/  IMAD.WIDE R2, R39, 0x4, R46 ;  /* 0x0000000427027825 */ /* 0x000fe200078e022e */
[----:B------:R1:W3:Y:S03]  /*0780*/  @!P0 LDG.E.EL R51, desc[UR6][R16.64] ;  /* 0x0000000610338981 */ /* 0x0002e6000c2e1900 */
[----:B------:R-:W-:Y:S01]  /*0790*/  IMAD R35, R40, 0x100, R35 ;  /* 0x0000010028237824 */ /* 0x000fe200078e0223 */
[----:B------:R1:W3:Y:S01]  /*07a0*/  @!P0 LDG.E.EL R45, desc[UR6][R2.64] ;  /* 0x00000006022d8981 */ /* 0x0002e2000c2e1900 */
[--C-:B0-----:R-:W-:Y:S02]  /*07b0*/  IMAD R25, R32, 0x100, R33.reuse ;  /* 0x0000010020197824 */ /* 0x101fe400078e0221 */
[----:B------:R-:W-:Y:S02]  /*07c0*/  IMAD.MOV.U32 R41, RZ, RZ, RZ ;  /* 0x000000ffff297224 */ /* 0x000fe400078e00ff */
[----:B-1----:R-:W-:-:S02]  /*07d0*/  IMAD R31, R42, 0x100, R33 ;  /* 0x000001002a1f7824 */ /* 0x002fc400078e0221 */
[----:B------:R-:W-:Y:S02]  /*07e0*/  IMAD R21, R8, 0x100, R33 ;  /* 0x0000010008157824 */ /* 0x000fe400078e0221 */
[----:B------:R-:W-:-:S04]  /*07f0*/  IMAD.WIDE R16, R35, 0x4, R46 ;  /* 0x0000000423107825 */ /* 0x000fc800078e022e */
[----:B------:R-:W-:Y:S01]  /*0800*/  IMAD.WIDE R24, R25, 0x4, R46 ;  /* 0x0000000419187825 */ /* 0x000fe200078e022e */
[----:B------:R0:W3:Y:S03]  /*0810*/  @!P0 LDG.E.EL R41, desc[UR6][R16.64] ;  /* 0x0000000610298981 */ /* 0x0000e6000c2e1900 */
[----:B------:R-:W-:Y:S01]  /*0820*/  IMAD R3, R40, 0x100, R33 ;  /* 0x0000010028037824 */ /* 0x000fe200078e0221 */
[----:B------:R1:W3:Y:S01]  /*0830*/  @!P0 LDG.E.EL R50, desc[UR6][R24.64] ;  /* 0x0000000618328981 */ /* 0x0002e2000c2e1900 */
[----:B------:R-:W-:Y:S02]  /*0840*/  IMAD R35, R5, 0x2, R18 ;  /* 0x0000000205237824 */ /* 0x000fe400078e0212 */
[----:B------:R-:W-:-:S04]  /*0850*/  IMAD.WIDE R30, R31, 0x4, R46 ;  /* 0x000000041f1e7825 */ /* 0x000fc800078e022e */
[----:B------:R-:W-:Y:S01]  /*0860*/  IMAD R63, R19, 0x2, R18 ;  /* 0x00000002133f7824 */ /* 0x000fe200078e0212 */
[----:B------:R0:W3:Y:S01]  /*0870*/  @!P0 LDG.E.EL R52, desc[UR6][R30.64] ;  /* 0x000000061e348981 */ /* 0x0000e2000c2e1900 */
[----:B------:R-:W-:-:S04]  /*0880*/  IMAD.WIDE R20, R21, 0x4, R46 ;  /* 0x0000000415147825 */ /* 0x000fc800078e022e */
[----:B------:R-:W-:Y:S01]  /*0890*/  IMAD.MOV.U32 R12, RZ, RZ, RZ ;  /* 0x000000ffff0c7224 */ /* 0x000fe200078e00ff */
[----:B------:R1:W3:Y:S01]  /*08a0*/  @!P0 LDG.E.EL R44, desc[UR6][R20.64] ;  /* 0x00000006142c8981 */ /* 0x0002e2000c2e1900 */
[----:B------:R-:W-:-:S04]  /*08b0*/  IMAD.WIDE R2, R3, 0x4, R46 ;  /* 0x0000000403027825 */ /* 0x000fc800078e022e */
[--C-:B0-----:R-:W-:Y:S01]  /*08c0*/  IMAD R17, R32, 0x100, R35.reuse ;  /* 0x0000010020117824 */ /* 0x101fe200078e0223 */
[----:B------:R-:W-:Y:S01]  /*08d0*/  CS2R R38, SRZ ;  /* 0x0000000000267805 */ /* 0x000fe2000001ff00 */
[----:B------:R-:W-:Y:S01]  /*08e0*/  IMAD R61, R8, 0x100, R35 ;  /* 0x00000100083d7824 */ /* 0x000fe200078e0223 */
[----:B------:R0:W3:Y:S01]  /*08f0*/  @!P0 LDG.E.EL R12, desc[UR6][R2.64] ;  /* 0x00000006020c8981 */ /* 0x0000e2000c2e1900 */
[C---:B-1----:R-:W-:Y:S02]  /*0900*/  IMAD R25, R42.reuse, 0x100, R63 ;  /* 0x000001002a197824 */ /* 0x042fe400078e023f */
[----:B------:R-:W-:Y:S01]  /*0910*/  IMAD R31, R42, 0x100, R35 ;  /* 0x000001002a1f7824 */ /* 0x000fe200078e0223 */
[----:B------:R-:W-:Y:S01]  /*0920*/  CS2R R36, SRZ ;  /* 0x0000000000247805 */ /* 0x000fe2000001ff00 */
[----:B------:R-:W-:Y:S02]  /*0930*/  IMAD.MOV.U32 R34, RZ, RZ, RZ ;  /* 0x000000ffff227224 */ /* 0x000fe400078e00ff */
[----:B------:R-:W-:-:S04]  /*0940*/  IMAD.WIDE R20, R17, 0x4, R46 ;  /* 0x0000000411147825 */ /* 0x000fc800078e022e */
[--C-:B------:R-:W-:Y:S01]  /*0950*/  IMAD.WIDE R16, R61, 0x4, R46.reuse ;  /* 0x000000043d107825 */ /* 0x100fe200078e022e */
[----:B------:R-:W3:Y:S03]  /*0960*/  @!P0 LDG.E.EL R39, desc[UR6][R20.64] ;  /* 0x0000000614278981 */ /* 0x000ee6000c2e1900 */
[----:B------:R-:W-:Y:S01]  /*0970*/  IMAD.WIDE R24, R25, 0x4, R46 ;  /* 0x0000000419187825 */ /* 0x000fe200078e022e */
[----:B------:R-:W3:Y:S03]  /*0980*/  @!P0 LDG.E.EL R37, desc[UR6][R16.64] ;  /* 0x0000000610258981 */ /* 0x000ee6000c2e1900 */
[----:B------:R-:W-:Y:S01]  /*0990*/  IMAD.MOV.U32 R43, RZ, RZ, RZ ;  /* 0x000000ffff2b7224 */ /* 0x000fe200078e00ff */
[----:B------:R1:W3:Y:S01]  /*09a0*/  @!P0 LDG.E.EL R34, desc[UR6][R24.64] ;  /* 0x0000000618228981 */ /* 0x0002e2000c2e1900 */
[----:B0-----:R-:W-:-:S02]  /*09b0*/  IMAD R3, R40, 0x100, R35 ;  /* 0x0000010028037824 */ /* 0x001fc400078e0223 */
[----:B------:R-:W-:Y:S02]  /*09c0*/  VIADD R61, R57, 0x1 ;  /* 0x00000001393d7836 */ /* 0x000fe40000000000 */
[----:B------:R-:W-:-:S04]  /*09d0*/  IMAD.WIDE R30, R31, 0x4, R46 ;  /* 0x000000041f1e7825 */ /* 0x000fc800078e022e */
[--C-:B------:R-:W-:Y:S01]  /*09e0*/  IMAD R57, R32, 0x100, R63.reuse ;  /* 0x0000010020397824 */ /* 0x100fe200078e023f */
[----:B------:R0:W3:Y:S01]  /*09f0*/  @!P0 LDG.E.EL R43, desc[UR6][R30.64] ;  /* 0x000000061e2b8981 */ /* 0x0000e2000c2e1900 */
[----:B------:R-:W-:Y:S02]  /*0a00*/  IMAD R18, R8, 0x100, R63 ;  /* 0x0000010008127824 */ /* 0x000fe400078e023f */
[----:B------:R-:W-:Y:S02]  /*0a10*/  IMAD.MOV.U32 R33, RZ, RZ, RZ ;  /* 0x000000ffff217224 */ /* 0x000fe400078e00ff */
[----:B------:R-:W-:-:S04]  /*0a20*/  IMAD.WIDE R2, R3, 0x4, R46 ;  /* 0x0000000403027825 */ /* 0x000fc800078e022e */
[----:B-1----:R-:W-:Y:S01]  /*0a30*/  IMAD R25, R32, 0x100, R61 ;  /* 0x0000010020197824 */ /* 0x002fe200078e023d */
[----:B------:R1:W3:Y:S01]  /*0a40*/  @!P0 LDG.E.EL R33, desc[UR6][R2.64] ;  /* 0x0000000602218981 */ /* 0x0002e2000c2e1900 */
[----:B------:R-:W-:-:S04]  /*0a50*/  IMAD.WIDE R20, R57, 0x4, R46 ;  /* 0x0000000439147825 */ /* 0x000fc800078e022e */
[----:B------:R-:W-:Y:S01]  /*0a60*/  IMAD R63, R40, 0x100, R63 ;  /* 0x00000100283f7824 */ /* 0x000fe200078e023f */
[----:B------:R-:W-:Y:S01]  /*0a70*/  CS2R R72, SRZ ;  /* 0x0000000000487805 */ /* 0x000fe2000001ff00 */
[----:B------:R-:W-:Y:S01]  /*0a80*/  IMAD.WIDE R16, R18, 0x4, R46 ;  /* 0x0000000412107825 */ /* 0x000fe200078e022e */
[----:B------:R1:W3:Y:S03]  /*0a90*/  @!P0 LDG.E.EL R38, desc[UR6][R20.64] ;  /* 0x0000000614268981 */ /* 0x0002e6000c2e1900 */
[----:B0-----:R-:W-:Y:S02]  /*0aa0*/  IMAD R31, R42, 0x100, R61 ;  /* 0x000001002a1f7824 */ /* 0x001fe400078e023d */
[----:B------:R-:W-:Y:S02]  /*0ab0*/  VIADD R18, R59, 0x1 ;  /* 0x000000013b127836 */ /* 0x000fe40000000000 */
[----:B------:R-:W-:-:S02]  /*0ac0*/  IMAD.MOV.U32 R35, RZ, RZ, RZ ;  /* 0x000000ffff237224 */ /* 0x000fc400078e00ff */
[----:B------:R-:W-:Y:S01]  /*0ad0*/  IMAD.WIDE R24, R25, 0x4, R46 ;  /* 0x0000000419187825 */ /* 0x000fe200078e022e */
[----:B------:R-:W-:-:S03]  /*0ae0*/  LOP3.LUT R0, R0, 0x11, RZ, 0xfc, !PT ;  /* 0x0000001100007812 */ /* 0x000fc600078efcff */
[--C-:B-1----:R-:W-:Y:S01]  /*0af0*/  IMAD.WIDE R2, R63, 0x4, R46.reuse ;  /* 0x000000043f027825 */ /* 0x102fe200078e022e */
[----:B------:R0:W4:Y:S03]  /*0b00*/  @!P0 LDG.E.EL R35, desc[UR6][R16.64] ;  /* 0x0000000610238981 */ /* 0x000126000c2e1900 */
[----:B------:R-:W-:Y:S01]  /*0b10*/  IMAD.WIDE R30, R31, 0x4, R46 ;  /* 0x000000041f1e7825 */ /* 0x000fe200078e022e */
[----:B------:R1:W4:Y:S03]  /*0b20*/  @!P0 LDG.E.EL R68, desc[UR6][R24.64] ;  /* 0x0000000618448981 */ /* 0x000326000c2e1900 */
[----:B------:R-:W-:Y:S01]  /*0b30*/  IMAD R22, R8, 0x100, R61 ;  /* 0x0000010008167824 */ /* 0x000fe200078e023d */
[----:B------:R1:W5:Y:S01]  /*0b40*/  @!P0 LDG.E.EL R36, desc[UR6][R2.64] ;  /* 0x0000000602248981 */ /* 0x000362000c2e1900 */
[----:B------:R-:W-:-:S02]  /*0b50*/  IMAD R21, R42, 0x100, R18 ;  /* 0x000001002a157824 */ /* 0x000fc400078e0212 */
[----:B------:R-:W-:Y:S01]  /*0b60*/  IMAD R61, R40, 0x100, R61 ;  /* 0x00000100283d7824 */ /* 0x000fe200078e023d */
[----:B------:R-:W-:Y:S01]  /*0b70*/  CS2R R56, SRZ ;  /* 0x0000000000387805 */ /* 0x000fe2000001ff00 */
[----:B------:R-:W-:Y:S01]  /*0b80*/  IMAD R59, R32, 0x100, R18 ;  /* 0x00000100203b7824 */ /* 0x000fe200078e0212 */
[----:B------:R1:W5:Y:S01]  /*0b90*/  @!P0 LDG.E.EL R73, desc[UR6][R30.64] ;  /* 0x000000061e498981 */ /* 0x000362000c2e1900 */
[----:B------:R-:W-:Y:S02]  /*0ba0*/  IMAD.MOV.U32 R63, RZ, RZ, RZ ;  /* 0x000000ffff3f7224 */ /* 0x000fe400078e00ff */
[----:B0-----:R-:W-:-:S04]  /*0bb0*/  IMAD.WIDE R16, R22, 0x4, R46 ;  /* 0x0000000416107825 */ /* 0x001fc800078e022e */
[--C-:B-1----:R-:W-:Y:S01]  /*0bc0*/  IMAD.WIDE R24, R21, 0x4, R46.reuse ;  /* 0x0000000415187825 */ /* 0x102fe200078e022e */
[----:B------:R0:W5:Y:S03]  /*0bd0*/  @!P0 LDG.E.EL R63, desc[UR6][R16.64] ;  /* 0x00000006103f8981 */ /* 0x000166000c2e1900 */
[--C-:B------:R-:W-:Y:S01]  /*0be0*/  IMAD.WIDE R2, R61, 0x4, R46.reuse ;  /* 0x000000043d027825 */ /* 0x100fe200078e022e */
[----:B------:R-:W5:Y:S03]  /*0bf0*/  @!P0 LDG.E.EL R72, desc[UR6][R24.64] ;  /* 0x0000000618488981 */ /* 0x000f66000c2e1900 */
[----:B------:R-:W-:Y:S01]  /*0c00*/  IMAD.WIDE R20, R59, 0x4, R46 ;  /* 0x000000043b147825 */ /* 0x000fe200078e022e */
[----:B------:R1:W5:Y:S03]  /*0c10*/  @!P0 LDG.E.EL R57, desc[UR6][R2.64] ;  /* 0x0000000602398981 */ /* 0x000366000c2e1900 */
[----:B------:R-:W-:Y:S01]  /*0c20*/  IMAD R59, R49, 0x2, R0 ;  /* 0x00000002313b7824 */ /* 0x000fe200078e0200 */
[----:B------:R1:W5:Y:S01]  /*0c30*/  @!P0 LDG.E.EL R66, desc[UR6][R20.64] ;  /* 0x0000000614428981 */ /* 0x000362000c2e1900 */
[----:B------:R-:W-:-:S02]  /*0c40*/  IMAD R31, R8, 0x100, R18 ;  /* 0x00000100081f7824 */ /* 0x000fc400078e0212 */
[----:B------:R-:W-:Y:S02]  /*0c50*/  IMAD R49, R40, 0x100, R18 ;  /* 0x0000010028317824 */ /* 0x000fe400078e0212 */
[----:B------:R-:W-:Y:S02]  /*0c60*/  IMAD.MOV.U32 R60, RZ, RZ, RZ ;  /* 0x000000ffff3c7224 */ /* 0x000fe400078e00ff */
[----:B0-----:R-:W-:-:S04]  /*0c70*/  IMAD.WIDE R16, R31, 0x4, R46 ;  /* 0x000000041f107825 */ /* 0x001fc800078e022e */
[----:B-1----:R-:W-:Y:S01]  /*0c80*/  IMAD.WIDE R2, R49, 0x4, R46 ;  /* 0x0000000431027825 */ /* 0x002fe200078e022e */
[----:B------:R0:W5:Y:S03]  /*0c90*/  @!P0 LDG.E.EL R60, desc[UR6][R16.64] ;  /* 0x00000006103c8981 */ /* 0x000166000c2e1900 */
[--C-:B------:R-:W-:Y:S01]  /*0ca0*/  IMAD R21, R32, 0x100, R59.reuse ;  /* 0x0000010020157824 */ /* 0x100fe200078e023b */
[----:B------:R1:W5:Y:S01]  /*0cb0*/  @!P0 LDG.E.EL R56, desc[UR6][R2.64] ;  /* 0x0000000602388981 */ /* 0x000362000c2e1900 */
[----:B------:R-:W-:Y:S01]  /*0cc0*/  IMAD R61, R42, 0x100, R59 ;  /* 0x000001002a3d7824 */ /* 0x000fe200078e023b */
[----:B------:R-:W-:Y:S01]  /*0cd0*/  CS2R R24, SRZ ;  /* 0x0000000000187805 */ /* 0x000fe2000001ff00 */
[----:B------:R-:W-:Y:S02]  /*0ce0*/  IMAD.MOV.U32 R28, RZ, RZ, RZ ;  /* 0x000000ffff1c7224 */ /* 0x000fe400078e00ff */
[----:B0-----:R-:W-:-:S02]  /*0cf0*/  IMAD R17, R29, 0x2, R0 ;  /* 0x000000021d117824 */ /* 0x001fc400078e0200 */
[----:B------:R-:W-:-:S04]  /*0d00*/  IMAD.WIDE R30, R61, 0x4, R46 ;  /* 0x000000043d1e7825 */ /* 0x000fc800078e022e */
[----:B-1----:R-:W-:Y:S01]  /*0d10*/  IMAD.WIDE R2, R21, 0x4, R46 ;  /* 0x0000000415027825 */ /* 0x002fe200078e022e */
[----:B------:R-:W5:Y:S03]  /*0d20*/  @!P0 LDG.E.EL R28, desc[UR6][R30.64] ;  /* 0x000000061e1c8981 */ /* 0x000f66000c2e1900 */
[--C-:B------:R-:W-:Y:S01]  /*0d30*/  IMAD R49, R8, 0x100, R59.reuse ;  /* 0x0000010008317824 */ /* 0x100fe200078e023b */
[----:B------:R0:W5:Y:S01]  /*0d40*/  @!P0 LDG.E.EL R24, desc[UR6][R2.64] ;  /* 0x0000000602188981 */ /* 0x000162000c2e1900 */
[----:B------:R-:W-:Y:S02]  /*0d50*/  IMAD R59, R40, 0x100, R59 ;  /* 0x00000100283b7824 */ /* 0x000fe400078e023b */
[----:B------:R-:W-:Y:S02]  /*0d60*/  IMAD R21, R42, 0x100, R17 ;  /* 0x000001002a157824 */ /* 0x000fe400078e0211 */
[----:B------:R-:W-:-:S02]  /*0d70*/  IMAD.MOV.U32 R20, RZ, RZ, RZ ;  /* 0x000000ffff147224 */ /* 0x000fc400078e00ff */
[----:B------:R-:W-:-:S04]  /*0d80*/  IMAD.WIDE R48, R49, 0x4, R46 ;  /* 0x0000000431307825 */ /* 0x000fc800078e022e */
[----:B------:R-:W-:Y:S01]  /*0d90*/  IMAD.MOV.U32 R16, RZ, RZ, RZ ;  /* 0x000000ffff107224 */ /* 0x000fe200078e00ff */
[----:B------:R1:W5:Y:S01]  /*0da0*/  @!P0 LDG.E.EL R20, desc[UR6][R48.64] ;  /* 0x0000000630148981 */ /* 0x000362000c2e1900 */
[----:B0-----:R-:W-:-:S04]  /*0db0*/  IMAD.WIDE R2, R59, 0x4, R46 ;  /* 0x000000043b027825 */ /* 0x001fc800078e022e */
[----:B------:R-:W-:Y:S01]  /*0dc0*/  IMAD.WIDE R30, R21, 0x4, R46 ;  /* 0x00000004151e7825 */ /* 0x000fe200078e022e */
[----:B------:R0:W5:Y:S03]  /*0dd0*/  @!P0 LDG.E.EL R16, desc[UR6][R2.64] ;  /* 0x0000000602108981 */ /* 0x000166000c2e1900 */
[--C-:B------:R-:W-:Y:S02]  /*0de0*/  IMAD R59, R8, 0x100, R17.reuse ;  /* 0x00000100083b7824 */ /* 0x100fe400078e0211 */
[----:B------:R-:W-:Y:S02]  /*0df0*/  IMAD R21, R32, 0x100, R17 ;  /* 0x0000010020157824 */ /* 0x000fe400078e0211 */
[----:B------:R-:W-:Y:S02]  /*0e00*/  IMAD.MOV.U32 R29, RZ, RZ, RZ ;  /* 0x000000ffff1d7224 */ /* 0x000fe400078e00ff */
[----:B-1----:R-:W-:-:S04]  /*0e10*/  IMAD.WIDE R48, R59, 0x4, R46 ;  /* 0x000000043b307825 */ /* 0x002fc800078e022e */
[----:B0-----:R-:W-:Y:S01]  /*0e20*/  IMAD.WIDE R2, R21, 0x4, R46 ;  /* 0x0000000415027825 */ /* 0x001fe200078e022e */
[----:B------:R0:W5:Y:S03]  /*0e30*/  @!P0 LDG.E.EL R29, desc[UR6][R30.64] ;  /* 0x000000061e1d8981 */ /* 0x000166000c2e1900 */
[----:B------:R-:W-:Y:S01]  /*0e40*/  IMAD R59, R40, 0x100, R17 ;  /* 0x00000100283b7824 */ /* 0x000fe200078e0211 */
[----:B------:R1:W5:Y:S01]  /*0e50*/  @!P0 LDG.E.EL R25, desc[UR6][R2.64] ;  /* 0x0000000602198981 */ /* 0x000362000c2e1900 */
[----:B------:R-:W-:Y:S02]  /*0e60*/  IMAD R5, R5, 0x2, R0 ;  /* 0x0000000205057824 */ /* 0x000fe400078e0200 */
[----:B------:R-:W-:Y:S02]  /*0e70*/  IMAD.MOV.U32 R17, RZ, RZ, RZ ;  /* 0x000000ffff117224 */ /* 0x000fe400078e00ff */
[----:B------:R-:W-:-:S02]  /*0e80*/  IMAD.MOV.U32 R21, RZ, RZ, RZ ;  /* 0x000000ffff157224 */ /* 0x000fc400078e00ff */
[----:B0-----:R-:W-:-:S04]  /*0e90*/  IMAD.WIDE R30, R59, 0x4, R46 ;  /* 0x000000043b1e7825 */ /* 0x001fc800078e022e */
[--C-:B-1----:R-:W-:Y:S01]  /*0ea0*/  IMAD R3, R32, 0x100, R5.reuse ;  /* 0x0000010020037824 */ /* 0x102fe200078e0205 */
[----:B------:R0:W5:Y:S01]  /*0eb0*/  @!P0 LDG.E.EL R17, desc[UR6][R30.64] ;  /* 0x000000061e118981 */ /* 0x000162000c2e1900 */
[----:B------:R-:W-:Y:S02]  /*0ec0*/  IMAD R59, R42, 0x100, R5 ;  /* 0x000001002a3b7824 */ /* 0x000fe400078e0205 */
[--C-:B------:R-:W-:Y:S01]  /*0ed0*/  IMAD.WIDE R2, R3, 0x4, R46.reuse ;  /* 0x0000000403027825 */ /* 0x100fe200078e022e */
[----:B------:R1:W5:Y:S03]  /*0ee0*/  @!P0 LDG.E.EL R21, desc[UR6][R48.64] ;  /* 0x0000000630158981 */ /* 0x000366000c2e1900 */
[----:B------:R-:W-:Y:S01]  /*0ef0*/  IMAD.MOV.U32 R22, RZ, RZ, RZ ;  /* 0x000000ffff167224 */ /* 0x000fe200078e00ff */
[----:B------:R1:W5:Y:S01]  /*0f00*/  @!P0 LDG.E.EL R26, desc[UR6][R2.64] ;  /* 0x00000006021a8981 */ /* 0x000362000c2e1900 */
[----:B0-----:R-:W-:Y:S01]  /*0f10*/  CS2R R30, SRZ ;  /* 0x00000000001e7805 */ /* 0x001fe2000001ff00 */
[----:B-1----:R-:W-:-:S04]  /*0f20*/  IMAD.WIDE R48, R59, 0x4, R46 ;  /* 0x000000043b307825 */ /* 0x002fc800078e022e */
[--C-:B------:R-:W-:Y:S01]  /*0f30*/  IMAD R59, R8, 0x100, R5.reuse ;  /* 0x00000100083b7824 */ /* 0x100fe200078e0205 */
[----:B------:R0:W5:Y:S01]  /*0f40*/  @!P0 LDG.E.EL R30, desc[UR6][R48.64] ;  /* 0x00000006301e8981 */ /* 0x000162000c2e1900 */
[----:B------:R-:W-:Y:S02]  /*0f50*/  IMAD R5, R40, 0x100, R5 ;  /* 0x0000010028057824 */ /* 0x000fe400078e0205 */
[----:B------:R-:W-:-:S04]  /*0f60*/  IMAD.WIDE R2, R59, 0x4, R46 ;  /* 0x000000043b027825 */ /* 0x000fc800078e022e */
[----:B------:R-:W-:Y:S01]  /*0f70*/  IMAD.MOV.U32 R18, RZ, RZ, RZ ;  /* 0x000000ffff127224 */ /* 0x000fe200078e00ff */
[----:B------:R1:W5:Y:S01]  /*0f80*/  @!P0 LDG.E.EL R22, desc[UR6][R2.64] ;  /* 0x0000000602168981 */ /* 0x000362000c2e1900 */
[----:B0-----:R-:W-:-:S04]  /*0f90*/  IMAD.WIDE R48, R5, 0x4, R46 ;  /* 0x0000000405307825 */ /* 0x001fc800078e022e */
[----:B------:R-:W-:Y:S01]  /*0fa0*/  IMAD R5, R8, 0x100, R23 ;  /* 0x0000010008057824 */ /* 0x000fe200078e0217 */
[----:B------:R0:W5:Y:S01]  /*0fb0*/  @!P0 LDG.E.EL R18, desc[UR6][R48.64] ;  /* 0x0000000630128981 */ /* 0x000162000c2e1900 */
[----:B------:R-:W-:Y:S02]  /*0fc0*/  IMAD.MOV.U32 R61, RZ, RZ, RZ ;  /* 0x000000ffff3d7224 */ /* 0x000fe400078e00ff */
[----:B-1----:R-:W-:-:S04]  /*0fd0*/  IMAD.WIDE R2, R5, 0x4, R46 ;  /* 0x0000000405027825 */ /* 0x002fc800078e022e */
[----:B------:R-:W-:Y:S01]  /*0fe0*/  IMAD R5, R40, 0x100, R23 ;  /* 0x0000010028057824 */ /* 0x000fe200078e0217 */
[----:B------:R1:W5:Y:S01]  /*0ff0*/  @!P0 LDG.E.EL R61, desc[UR6][R2.64] ;  /* 0x00000006023d8981 */ /* 0x000362000c2e1900 */
[----:B------:R-:W-:-:S04]  /*1000*/  VIADD R23, R23, 0x1 ;  /* 0x0000000117177836 */ /* 0x000fc80000000000 */
[----:B0-----:R-:W-:Y:S02]  /*1010*/  IMAD R49, R42, 0x100, R23 ;  /* 0x000001002a317824 */ /* 0x001fe400078e0217 */
[----:B-1----:R-:W-:-:S04]  /*1020*/  IMAD.WIDE R2, R5, 0x4, R46 ;  /* 0x0000000405027825 */ /* 0x002fc800078e022e */
[----:B------:R-:W-:Y:S02]  /*1030*/  IMAD.MOV.U32 R5, RZ, RZ, RZ ;  /* 0x000000ffff057224 */ /* 0x000fe400078e00ff */
[----:B------:R-:W-:-:S05]  /*1040*/  IMAD.WIDE R48, R49, 0x4, R46 ;  /* 0x0000000431307825 */ /* 0x000fca00078e022e */
[----:B------:R-:W5:Y:S01]  /*1050*/  @!P0 LDG.E.EL R5, desc[UR6][R48.64] ;  /* 0x0000000630058981 */ /* 0x000f62000c2e1900 */
[C---:B--2---:R-:W-:Y:S01]  /*1060*/  FSETP.GT.AND P1, PT, R4.reuse, R27, PT ;  /* 0x0000001b0400720b */ /* 0x044fe20003f24000 */
[----:B------:R-:W-:Y:S01]  /*1070*/  IMAD.MOV.U32 R59, RZ, RZ, RZ ;  /* 0x000000ffff3b7224 */ /* 0x000fe200078e00ff */
[----:B------:R-:W-:-:S05]  /*1080*/  FSETP.NAN.AND P2, PT, R4, R4, PT ;  /* 0x000000040400720b */ /* 0x000fca0003f48000 */
[----:B------:R0:W2:Y:S06]  /*1090*/  @!P0 LDG.E.EL R59, desc[UR6][R2.64] ;  /* 0x00000006023b8981 */ /* 0x0000ac000c2e1900 */
[----:B------:R-:W-:Y:S01]  /*10a0*/  @!P1 FSEL R4, R4, R27, P2 ;  /* 0x0000001b04049208 */ /* 0x000fe20001000000 */
[----:B------:R-:W-:Y:S01]  /*10b0*/  IMAD R27, R32, 0x100, R23 ;  /* 0x00000100201b7824 */ /* 0x000fe200078e0217 */
[----:B0-----:R-:W-:-:S03]  /*10c0*/  CS2R R2, SRZ ;  /* 0x0000000000027805 */ /* 0x001fc6000001ff00 */
[----:B------:R-:W-:-:S04]  /*10d0*/  IMAD.WIDE R48, R27, 0x4, R46 ;  /* 0x000000041b307825 */ /* 0x000fc800078e022e */
[--C-:B------:R-:W-:Y:S01]  /*10e0*/  IMAD R27, R8, 0x100, R23.reuse ;  /* 0x00000100081b7824 */ /* 0x100fe200078e0217 */
[----:B------:R0:W2:Y:S01]  /*10f0*/  @!P0 LDG.E.EL R3, desc[UR6][R48.64] ;  /* 0x0000000630038981 */ /* 0x0000a2000c2e1900 */
[----:B------:R-:W-:Y:S02]  /*1100*/  IMAD R23, R40, 0x100, R23 ;  /* 0x0000010028177824 */ /* 0x000fe400078e0217 */
[----:B------:R-:W-:Y:S02]  /*1110*/  IMAD R19, R19, 0x2, R0 ;  /* 0x0000000213137824 */ /* 0x000fe400078e0200 */
[----:B------:R-:W-:Y:S02]  /*1120*/  IMAD.MOV.U32 R0, RZ, RZ, RZ ;  /* 0x000000ffff007224 */ /* 0x000fe400078e00ff */
[----:B0-----:R-:W-:-:S05]  /*1130*/  IMAD.WIDE R48, R27, 0x4, R46 ;  /* 0x000000041b307825 */ /* 0x001fca00078e022e */
[----:B------:R0:W2:Y:S02]  /*1140*/  @!P0 LDG.E.EL R2, desc[UR6][R48.64] ;  /* 0x0000000630028981 */ /* 0x0000a4000c2e1900 */
[----:B0-----:R-:W-:-:S05]  /*1150*/  IMAD.WIDE R48, R23, 0x4, R46 ;  /* 0x0000000417307825 */ /* 0x001fca00078e022e */
[----:B------:R0:W2:Y:S01]  /*1160*/  @!P0 LDG.E.EL R0, desc[UR6][R48.64] ;  /* 0x0000000630008981 */ /* 0x0000a2000c2e1900 */
[----:B------:R-:W-:Y:S02]  /*1170*/  IMAD R23, R42, 0x100, R19 ;  /* 0x000001002a177824 */ /* 0x000fe400078e0213 */
[----:B------:R-:W-:Y:S02]  /*1180*/  IMAD.MOV.U32 R27, RZ, RZ, RZ ;  /* 0x000000ffff1b7224 */ /* 0x000fe400078e00ff */
[----:B0-----:R-:W-:-:S04]  /*1190*/  IMAD.WIDE R48, R23, 0x4, R46 ;  /* 0x0000000417307825 */ /* 0x001fc800078e022e */
[----:B------:R-:W-:Y:S01]  /*11a0*/  IMAD R23, R32, 0x100, R19 ;  /* 0x0000010020177824 */ /* 0x000fe200078e0213 */
[----:B------:R0:W2:Y:S03]  /*11b0*/  @!P0 LDG.E.EL R31, desc[UR6][R48.64] ;  /* 0x00000006301f8981 */ /* 0x0000a6000c2e1900 */
[----:B0-----:R-:W-:-:S05]  /*11c0*/  IMAD.WIDE R48, R23, 0x4, R46 ;  /* 0x0000000417307825 */ /* 0x001fca00078e022e */
[----:B------:R0:W2:Y:S01]  /*11d0*/  @!P0 LDG.E.EL R27, desc[UR6][R48.64] ;  /* 0x00000006301b8981 */ /* 0x0000a2000c2e1900 */
[--C-:B------:R-:W-:Y:S02]  /*11e0*/  IMAD R23, R8, 0x100, R19.reuse ;  /* 0x0000010008177824 */ /* 0x100fe400078e0213 */
[----:B------:R-:W-:Y:S02]  /*11f0*/  IMAD R19, R40, 0x100, R19 ;  /* 0x0000010028137824 */ /* 0x000fe400078e0213 */
[----:B0-----:R-:W-:-:S04]  /*1200*/  IMAD.WIDE R48, R23, 0x4, R46 ;  /* 0x0000000417307825 */ /* 0x001fc800078e022e */
[----:B------:R-:W-:Y:S02]  /*1210*/  IMAD.MOV.U32 R23, RZ, RZ, RZ ;  /* 0x000000ffff177224 */ /* 0x000fe400078e00ff */
[----:B------:R-:W-:-:S04]  /*1220*/  IMAD.WIDE R46, R19, 0x4, R46 ;  /* 0x00000004132e7825 */ /* 0x000fc800078e022e */
[----:B------:R-:W-:Y:S01]  /*1230*/  IMAD.MOV.U32 R19, RZ, RZ, RZ ;  /* 0x000000ffff137224 */ /* 0x000fe200078e00ff */
[----:B------:R-:W2:Y:S05]  /*1240*/  @!P0 LDG.E.EL R23, desc[UR6][R48.64] ;  /* 0x0000000630178981 */ /* 0x000eaa000c2e1900 */
[----:B------:R-:W2:Y:S01]  /*1250*/  @!P0 LDG.E.EL R19, desc[UR6][R46.64] ;  /* 0x000000062e138981 */ /* 0x000ea2000c2e1900 */
[C---:B------:R-:W-:Y:S02]  /*1260*/  FSETP.GT.AND P4, PT, R69.reuse, R14, PT ;  /* 0x0000000e4500720b */ /* 0x040fe40003f84000 */
[----:B---3--:R-:W-:Y:S02]  /*1270*/  FSETP.GT.AND P2, PT, R64, R54, PT ;  /* 0x000000364000720b */ /* 0x008fe40003f44000 */
[----:B------:R-:W-:-:S02]  /*1280*/  FSETP.NAN.AND P6, PT, R69, R69, PT ;  /* 0x000000454500720b */ /* 0x000fc40003fc8000 */
[----:B----4-:R-:W-:Y:S02]  /*1290*/  FSETP.GT.AND P1, PT, R68, R55, PT ;  /* 0x000000374400720b */ /* 0x010fe40003f24000 */
[C---:B-----5:R-:W-:Y:S02]  /*12a0*/  FSETP.GT.AND P3, PT, R73.reuse, R15, PT ;  /* 0x0000000f4900720b */ /* 0x060fe40003f64000 */
[----:B------:R-:W-:-:S03]  /*12b0*/  FSETP.NAN.AND P5, PT, R73, R73, PT ;  /* 0x000000494900720b */ /* 0x000fc60003fa8000 */
[----:B------:R-:W-:Y:S02]  /*12c0*/  @!P4 FSEL R69, R69, R14, P6 ;  /* 0x0000000e4545c208 */ /* 0x000fe40003000000 */
[----:B------:R-:W-:Y:S02]  /*12d0*/  FSETP.NAN.AND P6, PT, R64, R64, PT ;  /* 0x000000404000720b */ /* 0x000fe40003fc8000 */
[----:B------:R-:W-:-:S04]  /*12e0*/  FSETP.GT.AND P4, PT, R58, R77, PT ;  /* 0x0000004d3a00720b */ /* 0x000fc80003f84000 */
[----:B------:R-:W-:Y:S02]  /*12f0*/  @!P3 FSEL R73, R73, R15, P5 ;  /* 0x0000000f4949b208 */ /* 0x000fe40002800000 */
[----:B------:R-:W-:Y:S01]  /*1300*/  FSETP.GT.AND P3, PT, R72, R75, PT ;  /* 0x0000004b4800720b */ /* 0x000fe20003f64000 */
[----:B------:R-:W0:Y:S01]  /*1310*/  S2UR UR5, SR_CgaCtaId ;  /* 0x00000000000579c3 */ /* 0x000e220000008800 */
[----:B------:R-:W-:Y:S02]  /*1320*/  FSETP.NAN.AND P5, PT, R68, R68, PT ;  /* 0x000000444400720b */ /* 0x000fe40003fa8000 */
[----:B------:R-:W-:Y:S02]  /*1330*/  @!P2 FSEL R64, R64, R54, P6 ;  /* 0x000000364040a208 */ /* 0x000fe40003000000 */
[----:B------:R-:W-:Y:S02]  /*1340*/  FSETP.GEU.AND P2, PT, R4, R53, PT ;  /* 0x000000350400720b */ /* 0x000fe40003f4e000 */
[----:B------:R-:W-:Y:S01]  /*1350*/  @!P1 FSEL R68, R68, R55, P5 ;  /* 0x0000003744449208 */ /* 0x000fe20002800000 */
[----:B------:R-:W-:Y:S01]  /*1360*/  UMOV UR4, 0x400 ;  /* 0x0000040000047882 */ /* 0x000fe20000000000 */
[----:B------:R-:W-:Y:S01]  /*1370*/  FSETP.NAN.AND P6, PT, R58, R58, PT ;  /* 0x0000003a3a00720b */ /* 0x000fe20003fc8000 */
[----:B------:R-:W1:Y:S01]  /*1380*/  LDC.64 R14, c[0x0][0x218] ;  /* 0x00008600ff0e7b82 */ /* 0x000e620000000a00 */
[----:B------:R-:W-:-:S02]  /*1390*/  FSETP.GT.AND P1, PT, R63, R76, PT ;  /* 0x0000004c3f00720b */ /* 0x000fc40003f24000 */
[----:B------:R-:W-:Y:S02]  /*13a0*/  FSETP.NAN.AND P5, PT, R72, R72, PT ;  /* 0x000000484800720b */ /* 0x000fe40003fa8000 */
[----:B------:R-:W-:Y:S02]  /*13b0*/  @!P4 FSEL R58, R58, R77, P6 ;  /* 0x0000004d3a3ac208 */ /* 0x000fe40003000000 */
[----:B------:R-:W-:Y:S02]  /*13c0*/  @!P3 FSEL R72, R72, R75, P5 ;  /* 0x0000004b4848b208 */ /* 0x000fe40002800000 */
[----:B------:R-:W-:Y:S02]  /*13d0*/  FSETP.NAN.AND P6, PT, R53, R53, PT ;  /* 0x000000353500720b */ /* 0x000fe40003fc8000 */
[----:B------:R-:W-:Y:S02]  /*13e0*/  FSETP.GEU.AND P3, PT, R73, R52, PT ;  /* 0x000000344900720b */ /* 0x000fe40003f6e000 */
[----:B------:R-:W-:-:S02]  /*13f0*/  FSETP.GT.AND P4, PT, R57, R74, PT ;  /* 0x0000004a3900720b */ /* 0x000fc40003f84000 */
[----:B------:R-:W-:Y:S02]  /*1400*/  FSETP.NAN.AND P5, PT, R63, R63, PT ;  /* 0x0000003f3f00720b */ /* 0x000fe40003fa8000 */
[----:B------:R-:W-:Y:S02]  /*1410*/  @P2 FSEL R53, R53, R4, P6 ;  /* 0x0000000435352208 */ /* 0x000fe40003000000 */
[----:B------:R-:W-:Y:S02]  /*1420*/  FSETP.GEU.AND P2, PT, R72, R43, PT ;  /* 0x0000002b4800720b */ /* 0x000fe40003f4e000 */
[----:B------:R-:W-:Y:S02]  /*1430*/  @!P1 FSEL R63, R63, R76, P5 ;  /* 0x0000004c3f3f9208 */ /* 0x000fe40002800000 */
[----:B------:R-:W-:Y:S02]  /*1440*/  FSETP.NAN.AND P6, PT, R52, R52, PT ;  /* 0x000000343400720b */ /* 0x000fe40003fc8000 */
[----:B------:R-:W-:-:S02]  /*1450*/  FSETP.GT.AND P1, PT, R66, R71, PT ;  /* 0x000000474200720b */ /* 0x000fc40003f24000 */
[C---:B------:R-:W-:Y:S02]  /*1460*/  FSETP.NAN.AND P5, PT, R57.reuse, R57, PT ;  /* 0x000000393900720b */ /* 0x040fe40003fa8000 */
[----:B------:R-:W-:Y:S02]  /*1470*/  @P3 FSEL R52, R52, R73, P6 ;  /* 0x0000004934343208 */ /* 0x000fe40003000000 */
[----:B------:R-:W-:Y:S02]  /*1480*/  @!P4 FSEL R57, R57, R74, P5 ;  /* 0x0000004a3939c208 */ /* 0x000fe40002800000 */
[----:B------:R-:W-:Y:S02]  /*1490*/  FSETP.NAN.AND P6, PT, R43, R43, PT ;  /* 0x0000002b2b00720b */ /* 0x000fe40003fc8000 */
[----:B------:R-:W-:Y:S02]  /*14a0*/  FSETP.GEU.AND P4, PT, R69, R51, PT ;  /* 0x000000334500720b */ /* 0x000fe40003f8e000 */
[----:B------:R-:W-:-:S02]  /*14b0*/  FSETP.NAN.AND P5, PT, R66, R66, PT ;  /* 0x000000424200720b */ /* 0x000fc40003fa8000 */
[----:B------:R-:W-:Y:S02]  /*14c0*/  @P2 FSEL R43, R43, R72, P6 ;  /* 0x000000482b2b2208 */ /* 0x000fe40003000000 */
[----:B------:R-:W-:Y:S02]  /*14d0*/  FSETP.GEU.AND P2, PT, R68, R50, PT ;  /* 0x000000324400720b */ /* 0x000fe40003f4e000 */
[----:B------:R-:W-:Y:S02]  /*14e0*/  @!P1 FSEL R66, R66, R71, P5 ;  /* 0x0000004742429208 */ /* 0x000fe40002800000 */
[C---:B------:R-:W-:Y:S02]  /*14f0*/  FSETP.NAN.AND P6, PT, R51.reuse, R51, PT ;  /* 0x000000333300720b */ /* 0x040fe40003fc8000 */
[----:B------:R-:W-:Y:S02]  /*1500*/  FSETP.GT.AND P1, PT, R60, R67, PT ;  /* 0x000000433c00720b */ /* 0x000fe40003f24000 */
[----:B------:R-:W-:-:S02]  /*1510*/  @P4 FSEL R51, R51, R69, P6 ;  /* 0x0000004533334208 */ /* 0x000fc40003000000 */
[----:B------:R-:W-:Y:S02]  /*1520*/  FSETP.NAN.AND P6, PT, R50, R50, PT ;  /* 0x000000323200720b */ /* 0x000fe40003fc8000 */
[----:B------:R-:W-:Y:S02]  /*1530*/  FSETP.GT.AND P4, PT, R56, R65, PT ;  /* 0x000000413800720b */ /* 0x000fe40003f84000 */
[----:B------:R-:W-:Y:S02]  /*1540*/  @P2 FSEL R50, R50, R68, P6 ;  /* 0x0000004432322208 */ /* 0x000fe40003000000 */
[----:B------:R-:W-:Y:S02]  /*1550*/  FSETP.GEU.AND P2, PT, R64, R45, PT ;  /* 0x0000002d4000720b */ /* 0x000fe40003f4e000 */
[----:B------:R-:W-:Y:S02]  /*1560*/  FSETP.NAN.AND P6, PT, R39, R39, PT ;  /* 0x000000272700720b */ /* 0x000fe40003fc8000 */
[----:B------:R-:W-:-:S02]  /*1570*/  FSETP.GT.AND P3, PT, R5, R70, PT ;  /* 0x000000460500720b */ /* 0x000fc40003f64000 */
[----:B------:R-:W-:-:S11]  /*1580*/  FSETP.NAN.AND P5, PT, R5, R5, PT ;  /* 0x000000050500720b */ /* 0x000fd60003fa8000 */
[----:B------:R-:W-:Y:S02]  /*1590*/  @!P3 FSEL R5, R5, R70, P5 ;  /* 0x000000460505b208 */ /* 0x000fe40002800000 */
[----:B------:R-:W-:Y:S02]  /*15a0*/  FSETP.GEU.AND P3, PT, R66, R39, PT ;  /* 0x000000274200720b */ /* 0x000fe40003f6e000 */
[----:B------:R-:W-:-:S04]  /*15b0*/  FSETP.NAN.AND P5, PT, R60, R60, PT ;  /* 0x0000003c3c00720b */ /* 0x000fc80003fa8000 */
[----:B------:R-:W-:Y:S02]  /*15c0*/  @!P1 FSEL R60, R60, R67, P5 ;  /* 0x000000433c3c9208 */ /* 0x000fe40002800000 */
[----:B------:R-:W-:Y:S02]  /*15d0*/  FSETP.GEU.AND P1, PT, R5, R34, PT ;  /* 0x000000220500720b */ /* 0x000fe40003f2e000 */
[----:B------:R-:W-:-:S03]  /*15e0*/  FSETP.NAN.AND P5, PT, R56, R56, PT ;  /* 0x000000383800720b */ /* 0x000fc60003fa8000 */
[----:B------:R-:W-:Y:S02]  /*15f0*/  @P3 FSEL R39, R39, R66, P6 ;  /* 0x0000004227273208 */ /* 0x000fe40003000000 */
[----:B------:R-:W-:Y:S02]  /*1600*/  @!P4 FSEL R56, R56, R65, P5 ;  /* 0x000000413838c208 */ /* 0x000fe40002800000 */
[----:B------:R-:W-:Y:S02]  /*1610*/  FSETP.NAN.AND P6, PT, R45, R45, PT ;  /* 0x0000002d2d00720b */ /* 0x000fe40003fc8000 */
[----:B------:R-:W-:Y:S02]  /*1620*/  FSETP.GEU.AND P4, PT, R63, R44, PT ;  /* 0x0000002c3f00720b */ /* 0x000fe40003f8e000 */
[----:B--2---:R-:W-:Y:S02]  /*1630*/  FSETP.GT.AND P3, PT, R3, R62, PT ;  /* 0x0000003e0300720b */ /* 0x004fe40003f64000 */
[----:B------:R-:W-:-:S02]  /*1640*/  FSETP.NAN.AND P5, PT, R34, R34, PT ;  /* 0x000000222200720b */ /* 0x000fc40003fa8000 */
[----:B------:R-:W-:Y:S02]  /*1650*/  @P2 FSEL R45, R45, R64, P6 ;  /* 0x000000402d2d2208 */ /* 0x000fe40003000000 */
[----:B------:R-:W-:Y:S02]  /*1660*/  FSETP.GEU.AND P2, PT, R60, R37, PT ;  /* 0x000000253c00720b */ /* 0x000fe40003f4e000 */
[----:B------:R-:W-:Y:S02]  /*1670*/  @P1 FSEL R34, R34, R5, P5 ;  /* 0x0000000522221208 */ /* 0x000fe40002800000 */
[----:B------:R-:W-:Y:S02]  /*1680*/  FSETP.NAN.AND P6, PT, R44, R44, PT ;  /* 0x0000002c2c00720b */ /* 0x000fe40003fc8000 */
[----:B------:R-:W-:Y:S02]  /*1690*/  FSETP.GT.AND P1, PT, R2, R61, PT ;  /* 0x0000003d0200720b */ /* 0x000fe40003f24000 */
[----:B------:R-:W-:-:S02]  /*16a0*/  FSETP.NAN.AND P5, PT, R3, R3, PT ;  /* 0x000000030300720b */ /* 0x000fc40003fa8000 */
[----:B------:R-:W-:Y:S02]  /*16b0*/  @P4 FSEL R44, R44, R63, P6 ;  /* 0x0000003f2c2c4208 */ /* 0x000fe40003000000 */
[----:B------:R-:W-:Y:S02]  /*16c0*/  @!P3 FSEL R3, R3, R62, P5 ;  /* 0x0000003e0303b208 */ /* 0x000fe40002800000 */
[----:B------:R-:W-:Y:S02]  /*16d0*/  FSETP.NAN.AND P6, PT, R37, R37, PT ;  /* 0x000000252500720b */ /* 0x000fe40003fc8000 */
[----:B------:R-:W-:Y:S02]  /*16e0*/  FSETP.GEU.AND P3, PT, R58, R41, PT ;  /* 0x000000293a00720b */ /* 0x000fe40003f6e000 */
[----:B------:R-:W-:Y:S02]  /*16f0*/  FSETP.GT.AND P4, PT, R0, R59, PT ;  /* 0x0000003b0000720b */ /* 0x000fe40003f84000 */
[----:B------:R-:W-:-:S02]  /*1700*/  FSETP.NAN.AND P5, PT, R2, R2, PT ;  /* 0x000000020200720b */ /* 0x000fc40003fa8000 */
[----:B------:R-:W-:Y:S02]  /*1710*/  @P2 FSEL R37, R37, R60, P6 ;  /* 0x0000003c25252208 */ /* 0x000fe40003000000 */
[----:B------:R-:W-:Y:S02]  /*1720*/  FSETP.GEU.AND P2, PT, R57, R12, PT ;  /* 0x0000000c3900720b */ /* 0x000fe40003f4e000 */
[----:B------:R-:W-:Y:S02]  /*1730*/  @!P1 FSEL R2, R2, R61, P5 ;  /* 0x0000003d02029208 */ /* 0x000fe40002800000 */
[----:B------:R-:W-:Y:S02]  /*1740*/  FSETP.NAN.AND P6, PT, R41, R41, PT ;  /* 0x000000292900720b */ /* 0x000fe40003fc8000 */
[----:B------:R-:W-:Y:S02]  /*1750*/  FSETP.GEU.AND P1, PT, R3, R38, PT ;  /* 0x000000260300720b */ /* 0x000fe40003f2e000 */
[----:B------:R-:W-:-:S02]  /*1760*/  FSETP.NAN.AND P5, PT, R0, R0, PT ;  /* 0x000000000000720b */ /* 0x000fc40003fa8000 */
[----:B------:R-:W-:Y:S02]  /*1770*/  @P3 FSEL R41, R41, R58, P6 ;  /* 0x0000003a29293208 */ /* 0x000fe40003000000 */
[----:B------:R-:W-:Y:S02]  /*1780*/  @!P4 FSEL R0, R0, R59, P5 ;  /* 0x0000003b0000c208 */ /* 0x000fe40002800000 */
[----:B------:R-:W-:Y:S02]  /*1790*/  FSETP.NAN.AND P6, PT, R12, R12, PT ;  /* 0x0000000c0c00720b */ /* 0x000fe40003fc8000 */
[----:B------:R-:W-:Y:S02]  /*17a0*/  FSETP.GEU.AND P3, PT, R56, R33, PT ;  /* 0x000000213800720b */ /* 0x000fe40003f6e000 */
[----:B------:R-:W-:Y:S02]  /*17b0*/  FSETP.GEU.AND P4, PT, R2, R35, PT ;  /* 0x000000230200720b */ /* 0x000fe40003f8e000 */
[----:B------:R-:W-:-:S02]  /*17c0*/  FSETP.NAN.AND P5, PT, R38, R38, PT ;  /* 0x000000262600720b */ /* 0x000fc40003fa8000 */
[----:B------:R-:W-:Y:S02]  /*17d0*/  @P2 FSEL R12, R12, R57, P6 ;  /* 0x000000390c0c2208 */ /* 0x000fe40003000000 */
[----:B------:R-:W-:Y:S02]  /*17e0*/  FSETP.GEU.AND P2, PT, R0, R36, PT ;  /* 0x000000240000720b */ /* 0x000fe40003f4e000 */
[----:B------:R-:W-:Y:S02]  /*17f0*/  @P1 FSEL R38, R38, R3, P5 ;  /* 0x0000000326261208 */ /* 0x000fe40002800000 */
[----:B------:R-:W-:Y:S02]  /*1800*/  FSETP.NAN.AND P6, PT, R33, R33, PT ;  /* 0x000000212100720b */ /* 0x000fe40003fc8000 */
[----:B------:R-:W-:Y:S02]  /*1810*/  FSETP.GEU.AND P1, PT, R53, R28, PT ;  /* 0x0000001c3500720b */ /* 0x000fe40003f2e000 */
[----:B------:R-:W-:-:S02]  /*1820*/  FSETP.NAN.AND P5, PT, R35, R35, PT ;  /* 0x000000232300720b */ /* 0x000fc40003fa8000 */
[----:B------:R-:W-:Y:S02]  /*1830*/  @P3 FSEL R33, R33, R56, P6 ;  /* 0x0000003821213208 */ /* 0x000fe40003000000 */
[----:B------:R-:W-:Y:S02]  /*1840*/  @P4 FSEL R35, R35, R2, P5 ;  /* 0x0000000223234208 */ /* 0x000fe40002800000 */
        /* <DEDUP_REMOVED lines=20> */
[----:B------:R-:W-:Y:S02]  /*1990*/  FSETP.NAN.AND P5, PT, R30, R30, PT ;  /* 0x0000001e1e00720b */ /* 0x000fe40003fa8000 */
[----:B------:R-:W-:-:S02]  /*19a0*/  FSETP.GEU.AND P1, PT, R41, R16, PT ;  /* 0x000000102900720b */ /* 0x000fc40003f2e000 */
[----:B------:R-:W-:Y:S02]  /*19b0*/  @P4 FSEL R21, R21, R44, P6 ;  /* 0x0000002c15154208 */ /* 0x000fe40003000000 */
[----:B------:R-:W-:Y:S02]  /*19c0*/  @P3 FSEL R30, R30, R43, P5 ;  /* 0x0000002b1e1e3208 */ /* 0x000fe40002800000 */
[----:B------:R-:W-:Y:S02]  /*19d0*/  FSETP.NAN.AND P5, PT, R26, R26, PT ;  /* 0x0000001a1a00720b */ /* 0x000fe40003fa8000 */
[----:B------:R-:W-:Y:S02]  /*19e0*/  FSETP.GEU.AND P4, PT, R37, R22, PT ;  /* 0x000000162500720b */ /* 0x000fe40003f8e000 */
[----:B------:R-:W-:Y:S01]  /*19f0*/  FSETP.GEU.AND P3, PT, R12, R17, PT ;  /* 0x000000110c00720b */ /* 0x000fe20003f6e000 */
[----:B------:R-:W-:Y:S01]  /*1a00*/  IMAD.SHL.U32 R0, R11, 0x400, RZ ;  /* 0x000004000b007824 */ /* 0x000fe200078e00ff */
[----:B------:R-:W-:-:S02]  /*1a10*/  @P2 FSEL R26, R26, R39, P5 ;  /* 0x000000271a1a2208 */ /* 0x000fc40002800000 */
[----:B------:R-:W-:Y:S02]  /*1a20*/  FSETP.NAN.AND P6, PT, R16, R16, PT ;  /* 0x000000101000720b */ /* 0x000fe40003fc8000 */
[----:B------:R-:W-:Y:S01]  /*1a30*/  FSETP.GEU.AND P2, PT, R38, R27, PT ;  /* 0x0000001b2600720b */ /* 0x000fe20003f4e000 */
[----:B0-----:R-:W-:Y:S01]  /*1a40*/  UPRMT UR4, UR5, 0x654, UR4 ;  /* 0x0000065405047896 */ /* 0x001fe20008000004 */
[----:B------:R-:W-:Y:S02]  /*1a50*/  @P1 FSEL R16, R16, R41, P6 ;  /* 0x0000002910101208 */ /* 0x000fe40003000000 */
[----:B------:R-:W-:Y:S02]  /*1a60*/  FSETP.NAN.AND P5, PT, R22, R22, PT ;  /* 0x000000161600720b */ /* 0x000fe40003fa8000 */
[----:B------:R-:W-:Y:S02]  /*1a70*/  LOP3.LUT R0, R0, 0xc00, RZ, 0xc0, !PT ;  /* 0x00000c0000007812 */ /* 0x000fe400078ec0ff */
[----:B------:R-:W-:-:S02]  /*1a80*/  FSETP.NAN.AND P6, PT, R17, R17, PT ;  /* 0x000000111100720b */ /* 0x000fc40003fc8000 */
[----:B------:R-:W-:Y:S01]  /*1a90*/  FSETP.GEU.AND P1, PT, R34, R31, PT ;  /* 0x0000001f2200720b */ /* 0x000fe20003f2e000 */
[----:B------:R-:W-:Y:S01]  /*1aa0*/  IMAD R39, R8, 0x40, R13 ;  /* 0x0000004008277824 */ /* 0x000fe200078e020d */
[----:B------:R-:W-:Y:S02]  /*1ab0*/  @P4 FSEL R22, R22, R37, P5 ;  /* 0x0000002516164208 */ /* 0x000fe40002800000 */
[C---:B------:R-:W-:Y:S02]  /*1ac0*/  LOP3.LUT R4, R0.reuse, 0x100, RZ, 0xfc, !PT ;  /* 0x0000010000047812 */ /* 0x040fe400078efcff */
[----:B------:R-:W-:Y:S02]  /*1ad0*/  @P3 FSEL R17, R17, R12, P6 ;  /* 0x0000000c11113208 */ /* 0x000fe40003000000 */
[----:B------:R-:W-:Y:S02]  /*1ae0*/  FSETP.NAN.AND P4, PT, R27, R27, PT ;  /* 0x0000001b1b00720b */ /* 0x000fe40003f88000 */
[----:B------:R-:W-:-:S02]  /*1af0*/  LOP3.LUT R8, R0, 0x200, RZ, 0xfc, !PT ;  /* 0x0000020000087812 */ /* 0x000fc400078efcff */
[C---:B------:R-:W-:Y:S02]  /*1b00*/  LOP3.LUT R12, R0.reuse, 0x300, RZ, 0xfc, !PT ;  /* 0x00000300000c7812 */ /* 0x040fe400078efcff */
[C---:B------:R-:W-:Y:S02]  /*1b10*/  LOP3.LUT R7, R0.reuse, R7, RZ, 0xfc, !PT ;  /* 0x0000000700077212 */ /* 0x040fe400078efcff */
[----:B------:R-:W-:Y:S02]  /*1b20*/  LEA.HI R2, R0, UR4, RZ, 0x1c ;  /* 0x0000000400027c11 */ /* 0x000fe4000f8fe0ff */
[----:B------:R-:W-:Y:S02]  /*1b30*/  LEA.HI R4, R4, UR4, RZ, 0x1c ;  /* 0x0000000404047c11 */ /* 0x000fe4000f8fe0ff */
[----:B------:R-:W-:Y:S02]  /*1b40*/  @P2 FSEL R27, R27, R38, P4 ;  /* 0x000000261b1b2208 */ /* 0x000fe40002000000 */
[----:B------:R-:W-:-:S02]  /*1b50*/  LEA.HI R0, R8, UR4, RZ, 0x1c ;  /* 0x0000000408007c11 */ /* 0x000fc4000f8fe0ff */
[----:B------:R-:W-:Y:S02]  /*1b60*/  FSETP.GEU.AND P4, PT, R35, R23, PT ;  /* 0x000000172300720b */ /* 0x000fe40003f8e000 */
[----:B------:R-:W-:Y:S01]  /*1b70*/  LEA.HI R12, R12, UR4, RZ, 0x1c ;  /* 0x000000040c0c7c11 */ /* 0x000fe2000f8fe0ff */
[----:B------:R-:W-:Y:S01]  /*1b80*/  IMAD R37, R7, 0x4, R2 ;  /* 0x0000000407257824 */ /* 0x000fe200078e0202 */
[----:B------:R-:W-:Y:S01]  /*1b90*/  FSETP.NAN.AND P3, PT, R31, R31, PT ;  /* 0x0000001f1f00720b */ /* 0x000fe20003f68000 */
[----:B------:R-:W-:Y:S01]  /*1ba0*/  IMAD R8, R7, 0x4, R4 ;  /* 0x0000000407087824 */ /* 0x000fe200078e0204 */
[----:B------:R-:W-:Y:S01]  /*1bb0*/  FSETP.GEU.AND P5, PT, R33, R18, PT ;  /* 0x000000122100720b */ /* 0x000fe20003fae000 */
[--C-:B------:R-:W-:Y:S01]  /*1bc0*/  IMAD R5, R32, 0x40, R13.reuse ;  /* 0x0000004020057824 */ /* 0x100fe200078e020d */
[----:B------:R-:W-:Y:S01]  /*1bd0*/  FSETP.GEU.AND P6, PT, R36, R19, PT ;  /* 0x000000132400720b */ /* 0x000fe20003fce000 */
[----:B------:R-:W-:Y:S01]  /*1be0*/  IMAD R43, R7, 0x4, R0 ;  /* 0x00000004072b7824 */ /* 0x000fe200078e0200 */
[----:B------:R-:W-:Y:S01]  /*1bf0*/  @P1 FSEL R31, R31, R34, P3 ;  /* 0x000000221f1f1208 */ /* 0x000fe20001800000 */
[----:B------:R-:W-:Y:S01]  /*1c00*/  IMAD R32, R7, 0x4, R12 ;  /* 0x0000000407207824 */ /* 0x000fe200078e020c */
[----:B------:R-:W-:Y:S01]  /*1c10*/  STS [R37], R28 ;  /* 0x0000001c25007388 */ /* 0x000fe20000000800 */
[----:B------:R-:W-:Y:S01]  /*1c20*/  FSETP.NAN.AND P1, PT, R23, R23, PT ;  /* 0x000000171700720b */ /* 0x000fe20003f28000 */
[----:B------:R-:W-:-:S02]  /*1c30*/  IMAD R3, R42, 0x40, R13 ;  /* 0x000000402a037824 */ /* 0x000fc400078e020d */
[----:B------:R-:W-:Y:S01]  /*1c40*/  STS [R8+0x400], R29 ;  /* 0x0004001d08007388 */ /* 0x000fe20000000800 */
[----:B------:R-:W-:-:S03]  /*1c50*/  FSETP.NAN.AND P2, PT, R18, R18, PT ;  /* 0x000000121200720b */ /* 0x000fc60003f48000 */
[----:B------:R-:W-:Y:S01]  /*1c60*/  STS [R43+0x800], R30 ;  /* 0x0008001e2b007388 */ /* 0x000fe20000000800 */
[----:B------:R-:W-:-:S03]  /*1c70*/  IMAD R41, R40, 0x40, R13 ;  /* 0x0000004028297824 */ /* 0x000fc600078e020d */
[----:B------:R-:W-:Y:S01]  /*1c80*/  STS [R32+0xc00], R31 ;  /* 0x000c001f20007388 */ /* 0x000fe20000000800 */
[----:B------:R-:W-:-:S03]  /*1c90*/  FSETP.NAN.AND P3, PT, R19, R19, PT ;  /* 0x000000131300720b */ /* 0x000fc60003f68000 */
[----:B------:R-:W-:Y:S01]  /*1ca0*/  STS [R37+0x100], R24 ;  /* 0x0001001825007388 */ /* 0x000fe20000000800 */
[----:B------:R-:W-:Y:S01]  /*1cb0*/  @P4 FSEL R23, R23, R35, P1 ;  /* 0x0000002317174208 */ /* 0x000fe20000800000 */
[--C-:B-1----:R-:W-:Y:S02]  /*1cc0*/  IMAD.WIDE R2, R3, 0x4, R14.reuse ;  /* 0x0000000403027825 */ /* 0x102fe400078e020e */
[----:B------:R-:W-:Y:S01]  /*1cd0*/  STS [R8+0x500], R25 ;  /* 0x0005001908007388 */ /* 0x000fe20000000800 */
[----:B------:R-:W-:Y:S01]  /*1ce0*/  @P5 FSEL R18, R18, R33, P2 ;  /* 0x0000002112125208 */ /* 0x000fe20001000000 */
[--C-:B------:R-:W-:Y:S02]  /*1cf0*/  IMAD.WIDE R4, R5, 0x4, R14.reuse ;  /* 0x0000000405047825 */ /* 0x100fe400078e020e */
[----:B------:R-:W-:Y:S01]  /*1d00*/  STS [R43+0x900], R26 ;  /* 0x0009001a2b007388 */ /* 0x000fe20000000800 */
[----:B------:R-:W-:Y:S01]  /*1d10*/  @P6 FSEL R19, R19, R36, P3 ;  /* 0x0000002413136208 */ /* 0x000fe20001800000 */
[----:B------:R-:W-:-:S02]  /*1d20*/  IMAD.WIDE R12, R39, 0x4, R14 ;  /* 0x00000004270c7825 */ /* 0x000fc400078e020e */
[----:B------:R-:W-:Y:S02]  /*1d30*/  STS [R32+0xd00], R27 ;  /* 0x000d001b20007388 */ /* 0x000fe40000000800 */
[----:B------:R-:W-:Y:S02]  /*1d40*/  IMAD.WIDE R14, R41, 0x4, R14 ;  /* 0x00000004290e7825 */ /* 0x000fe400078e020e */
[----:B------:R-:W-:Y:S04]  /*1d50*/  STS [R37+0x200], R20 ;  /* 0x0002001425007388 */ /* 0x000fe80000000800 */
[----:B------:R-:W-:Y:S04]  /*1d60*/  STS [R8+0x600], R21 ;  /* 0x0006001508007388 */ /* 0x000fe80000000800 */
[----:B------:R-:W-:Y:S04]  /*1d70*/  STS [R43+0xa00], R22 ;  /* 0x000a00162b007388 */ /* 0x000fe80000000800 */
[----:B------:R-:W-:Y:S01]  /*1d80*/  STS [R32+0xe00], R23 ;  /* 0x000e001720007388 */ /* 0x000fe20000000800 */
[----:B------:R-:W-:-:S03]  /*1d90*/  LOP3.LUT R0, R9, 0x3fc, RZ, 0xc0, !PT ;  /* 0x000003fc09007812 */ /* 0x000fc600078ec0ff */
[----:B------:R-:W-:Y:S04]  /*1da0*/  STS [R37+0x300], R16 ;  /* 0x0003001025007388 */ /* 0x000fe80000000800 */
[----:B------:R0:W-:Y:S04]  /*1db0*/  @!P0 STG.E.128 desc[UR6][R2.64], R28 ;  /* 0x0000001c02008986 */ /* 0x0001e8000c101d06 */
[----:B------:R-:W-:Y:S04]  /*1dc0*/  STS [R8+0x700], R17 ;  /* 0x0007001108007388 */ /* 0x000fe80000000800 */
[----:B------:R-:W-:Y:S04]  /*1dd0*/  @!P0 STG.E.128 desc[UR6][R4.64], R24 ;  /* 0x0000001804008986 */ /* 0x000fe8000c101d06 */
[----:B------:R-:W-:Y:S04]  /*1de0*/  STS [R43+0xb00], R18 ;  /* 0x000b00122b007388 */ /* 0x000fe80000000800 */
[----:B------:R1:W-:Y:S04]  /*1df0*/  @!P0 STG.E.128 desc[UR6][R12.64], R20 ;  /* 0x000000140c008986 */ /* 0x0003e8000c101d06 */
[----:B------:R-:W-:Y:S04]  /*1e00*/  STS [R32+0xf00], R19 ;  /* 0x000f001320007388 */ /* 0x000fe80000000800 */
[----:B------:R-:W-:Y:S01]  /*1e10*/  @!P0 STG.E.128 desc[UR6][R14.64], R16 ;  /* 0x000000100e008986 */ /* 0x000fe2000c101d06 */
[----:B------:R-:W-:-:S02]  /*1e20*/  LOP3.LUT R33, R0, 0x400, RZ, 0xfc, !PT ;  /* 0x0000040000217812 */ /* 0x000fc400078efcff */
[----:B------:R-:W-:Y:S02]  /*1e30*/  LOP3.LUT R34, R0, 0x800, RZ, 0xfc, !PT ;  /* 0x0000080000227812 */ /* 0x000fe400078efcff */
[----:B------:R-:W-:Y:S02]  /*1e40*/  SHF.R.U32.HI R7, RZ, 0x2, R11 ;  /* 0x00000002ff077819 */ /* 0x000fe4000001160b */
[----:B------:R-:W-:Y:S02]  /*1e50*/  SHF.R.U32.HI R33, RZ, 0x4, R33 ;  /* 0x00000004ff217819 */ /* 0x000fe40000011621 */
[----:B------:R-:W-:Y:S02]  /*1e60*/  SHF.R.U32.HI R34, RZ, 0x4, R34 ;  /* 0x00000004ff227819 */ /* 0x000fe40000011622 */
[----:B------:R-:W-:Y:S02]  /*1e70*/  LOP3.LUT R7, R7, 0x30, RZ, 0xc0, !PT ;  /* 0x0000003007077812 */ /* 0x000fe400078ec0ff */
[----:B------:R-:W-:-:S02]  /*1e80*/  LOP3.LUT R33, R33, 0x70, RZ, 0xc0, !PT ;  /* 0x0000007021217812 */ /* 0x000fc400078ec0ff */
[----:B------:R-:W-:Y:S01]  /*1e90*/  LOP3.LUT R34, R34, 0xb0, RZ, 0xc0, !PT ;  /* 0x000000b022227812 */ /* 0x000fe200078ec0ff */
[----:B------:R-:W-:Y:S02]  /*1ea0*/  VIADD R7, R7, UR4 ;  /* 0x0000000407077c36 */ /* 0x000fe40008000000 */
[----:B------:R-:W-:Y:S02]  /*1eb0*/  VIADD R33, R33, UR4 ;  /* 0x0000000421217c36 */ /* 0x000fe40008000000 */
[----:B0-----:R-:W-:Y:S02]  /*1ec0*/  VIADD R3, R34, UR4 ;  /* 0x0000000422037c36 */ /* 0x001fe40008000000 */
[C---:B------:R-:W-:Y:S01]  /*1ed0*/  IMAD R7, R0.reuse, 0x4, R7 ;  /* 0x0000000400077824 */ /* 0x040fe200078e0207 */
[----:B------:R-:W-:Y:S01]  /*1ee0*/  BAR.SYNC.DEFER_BLOCKING 0x0 ;  /* 0x0000000000007b1d */ /* 0x000fe20000010000 */
[C---:B------:R-:W-:Y:S02]  /*1ef0*/  IMAD R33, R0.reuse, 0x4, R33 ;  /* 0x0000000400217824 */ /* 0x040fe400078e0221 */
[----:B-1----:R-:W-:Y:S01]  /*1f00*/  IMAD R12, R0, 0x4, R3 ;  /* 0x00000004000c7824 */ /* 0x002fe200078e0203 */
[----:B------:R-:W-:-:S02]  /*1f10*/  SHF.R.S32.HI R2, RZ, 0x17, R10 ;  /* 0x00000017ff027819 */ /* 0x000fc4000001140a */
[----:B------:R-:W-:Y:S02]  /*1f20*/  LOP3.LUT R9, R9, 0xfc, RZ, 0xc0, !PT ;  /* 0x000000fc09097812 */ /* 0x000fe400078ec0ff */
[----:B------:R-:W-:Y:S02]  /*1f30*/  SGXT R3, R2, 0x1 ;  /* 0x000000010203781a */ /* 0x000fe40000000200 */
[----:B------:R-:W-:Y:S02]  /*1f40*/  PRMT R10, R9, 0x6540, R10 ;  /* 0x00006540090a7816 */ /* 0x000fe4000000000a */
[----:B------:R-:W0:Y:S02]  /*1f50*/  LDC.64 R8, c[0x0][0x220] ;  /* 0x00008800ff087b82 */ /* 0x000e240000000a00 */
[----:B------:R-:W-:Y:S01]  /*1f60*/  LEA.HI R2, R3, R10, RZ, 0x8 ;  /* 0x0000000a03027211 */ /* 0x000fe200078f40ff */
[----:B------:R1:W2:Y:S04]  /*1f70*/  LDS.128 R20, [R7] ;  /* 0x0000000007147984 */ /* 0x0002a80000000c00 */
[----:B------:R-:W3:Y:S04]  /*1f80*/  LDS.128 R16, [R33+0x1000] ;  /* 0x0010000021107984 */ /* 0x000ee80000000c00 */
[----:B------:R-:W4:Y:S01]  /*1f90*/  LDS.128 R12, [R12+0x2000] ;  /* 0x002000000c0c7984 */ /* 0x000f220000000c00 */
[----:B------:R-:W-:Y:S01]  /*1fa0*/  SHF.R.U32.HI R3, RZ, 0x6, R11 ;  /* 0x00000006ff037819 */ /* 0x000fe2000001160b */
[C---:B------:R-:W-:Y:S01]  /*1fb0*/  IMAD.SHL.U32 R4, R2.reuse, 0x40, RZ ;  /* 0x0000004002047824 */ /* 0x040fe200078e00ff */
[----:B------:R-:W-:-:S02]  /*1fc0*/  LOP3.LUT R5, R2, 0xffffff00, RZ, 0xc0, !PT ;  /* 0xffffff0002057812 */ /* 0x000fc400078ec0ff */
[----:B------:R-:W-:Y:S02]  /*1fd0*/  SGXT.U32 R3, R3, 0x2 ;  /* 0x000000020303781a */ /* 0x000fe40000000000 */
[----:B------:R-:W-:Y:S02]  /*1fe0*/  LOP3.LUT R4, R4, 0xffffc000, RZ, 0xc0, !PT ;  /* 0xffffc00004047812 */ /* 0x000fe400078ec0ff */
[----:B------:R-:W-:Y:S02]  /*1ff0*/  LOP3.LUT R3, R6, R3, RZ, 0xfc, !PT ;  /* 0x0000000306037212 */ /* 0x000fe400078efcff */
[----:B------:R-:W-:Y:S02]  /*2000*/  IADD3 R11, R4, R10, -R5 ;  /* 0x0000000a040b7210 */ /* 0x000fe40007ffe805 */
[----:B------:R-:W-:Y:S02]  /*2010*/  LOP3.LUT R5, R0, 0xc00, RZ, 0xfc, !PT ;  /* 0x00000c0000057812 */ /* 0x000fe400078efcff */
[----:B------:R-:W-:-:S02]  /*2020*/  LOP3.LUT R2, R3, 0x4, RZ, 0xfc, !PT ;  /* 0x0000000403027812 */ /* 0x000fc400078efcff */
[C---:B------:R-:W-:Y:S02]  /*2030*/  LOP3.LUT R4, R3.reuse, 0x8, RZ, 0xfc, !PT ;  /* 0x0000000803047812 */ /* 0x040fe400078efcff */
[C---:B------:R-:W-:Y:S02]  /*2040*/  LOP3.LUT R10, R3.reuse, 0xc, RZ, 0xfc, !PT ;  /* 0x0000000c030a7812 */ /* 0x040fe400078efcff */
[C---:B------:R-:W-:Y:S02]  /*2050*/  ISETP.GE.AND P1, PT, R3.reuse, 0x40, PT ;  /* 0x000000400300780c */ /* 0x040fe40003f26270 */
[----:B------:R-:W-:Y:S02]  /*2060*/  SHF.R.U32.HI R5, RZ, 0x4, R5 ;  /* 0x00000004ff057819 */ /* 0x000fe40000011605 */
[----:B------:R-:W-:Y:S02]  /*2070*/  ISETP.GE.AND P2, PT, R2, 0x40, PT ;  /* 0x000000400200780c */ /* 0x000fe40003f46270 */
[----:B------:R-:W-:Y:S01]  /*2080*/  ISETP.GE.AND P3, PT, R4, 0x40, PT ;  /* 0x000000400400780c */ /* 0x000fe20003f66270 */
[----:B------:R-:W-:Y:S01]  /*2090*/  IMAD R3, R3, 0x100, R11 ;  /* 0x0000010003037824 */ /* 0x000fe200078e020b */
[----:B------:R-:W-:-:S02]  /*20a0*/  ISETP.GE.AND P0, PT, R10, 0x40, PT ;  /* 0x000000400a00780c */ /* 0x000fc40003f06270 */
[----:B------:R-:W-:Y:S01]  /*20b0*/  LOP3.LUT R6, R5, 0xf0, RZ, 0xc0, !PT ;  /* 0x000000f005067812 */ /* 0x000fe200078ec0ff */
[--C-:B------:R-:W-:Y:S02]  /*20c0*/  IMAD R5, R2, 0x100, R11.reuse ;  /* 0x0000010002057824 */ /* 0x100fe400078e020b */
[----:B-1----:R-:W-:Y:S02]  /*20d0*/  IMAD R7, R4, 0x100, R11 ;  /* 0x0000010004077824 */ /* 0x002fe400078e020b */
[----:B0-----:R-:W-:-:S04]  /*20e0*/  IMAD.WIDE R2, R3, 0x4, R8 ;  /* 0x0000000403027825 */ /* 0x001fc800078e0208 */
[----:B------:R-:W-:Y:S02]  /*20f0*/  VIADD R25, R6, UR4 ;  /* 0x0000000406197c36 */ /* 0x000fe40008000000 */
[--C-:B------:R-:W-:Y:S01]  /*2100*/  IMAD.WIDE R4, R5, 0x4, R8.reuse ;  /* 0x0000000405047825 */ /* 0x100fe200078e0208 */
[----:B--2---:R0:W-:Y:S03]  /*2110*/  @!P1 STG.E.128 desc[UR6][R2.64], R20 ;  /* 0x0000001402009986 */ /* 0x0041e6000c101d06 */
[----:B------:R-:W-:Y:S01]  /*2120*/  IMAD.WIDE R6, R7, 0x4, R8 ;  /* 0x0000000407067825 */ /* 0x000fe200078e0208 */
[----:B---3--:R0:W-:Y:S04]  /*2130*/  @!P2 STG.E.128 desc[UR6][R4.64], R16 ;  /* 0x000000100400a986 */ /* 0x0081e8000c101d06 */
[----:B----4-:R0:W-:Y:S01]  /*2140*/  @!P3 STG.E.128 desc[UR6][R6.64], R12 ;  /* 0x0000000c0600b986 */ /* 0x0101e2000c101d06 */
[----:B------:R-:W-:Y:S01]  /*2150*/  IMAD R25, R0, 0x4, R25 ;  /* 0x0000000400197824 */ /* 0x000fe200078e0219 */
[----:B0-----:R-:W-:Y:S06]  /*2160*/  @P0 EXIT ;  /* 0x000000000000094d */ /* 0x001fec0003800000 */
[----:B------:R-:W1:Y:S01]  /*2170*/  LDS.128 R24, [R25+0x3000] ;  /* 0x0030000019187984 */ /* 0x000e620000000c00 */
[----:B0-----:R-:W-:-:S04]  /*2180*/  IMAD R3, R10, 0x100, R11 ;  /* 0x000001000a037824 */ /* 0x001fc800078e020b */
[----:B------:R-:W-:-:S05]  /*2190*/  IMAD.WIDE R2, R3, 0x4, R8 ;  /* 0x0000000403027825 */ /* 0x000fca00078e0208 */
[----:B-1----:R-:W-:Y:S01]  /*21a0*/  STG.E.128 desc[UR6][R2.64], R24 ;  /* 0x0000001802007986 */ /* 0x002fe2000c101d06 */
[----:B------:R-:W-:Y:S05]  /*21b0*/  EXIT ;  /* 0x000000000000794d */ /* 0x000fea0003800000 */
.L_x_0:
[----:B------:R-:W-:-:S00]  /*21c0*/  BRA `(.L_x_0) ;  /* 0xfffffffc00fc7947 */ /* 0x000fc0000383ffff */
[----:B------:R-:W-:-:S00]  /*21d0*/  NOP ;  /* 0x0000000000007918 */ /* 0x000fc00000000000 */
        /* <DEDUP_REMOVED lines=10> */
.L_x_1:


//--------------------- .nv.shared.triton_poi_fused_convolution_max_pool2d_with_indices_15 --------------------------
	.section	.nv.shared.triton_poi_fused_convolution_max_pool2d_with_indices_15,"aw",@nobits
	.sectionflags	@""
	.align	16
	.zero		1024


//--------------------- .nv.constant0.triton_poi_fused_convolution_max_pool2d_with_indices_15 --------------------------
	.section	.nv.constant0.triton_poi_fused_convolution_max_pool2d_with_indices_15,"a",@progbits
	.sectionflags	@""
	.align	4
.nv.constant0.triton_poi_fused_convolution_max_pool2d_with_indices_15:
	.zero		560
